def attn_fwd(
    Q,
    K,
    V,
    Out,
    Lse,
    sm_scale,
    stride_qz,
    stride_qh,
    stride_qm,
    stride_qk,
    stride_kz,
    stride_kh,
    stride_kn,
    stride_kk,
    stride_vz,
    stride_vh,
    stride_vn,
    stride_vk,
    stride_oz,
    stride_oh,
    stride_om,
    stride_ok,
    seqlen_q,
    seqlen_k,
    BLOCK_M: tl.constexpr,
    BLOCK_N: tl.constexpr,
    HEAD_DIM: tl.constexpr,
    CAUSAL: tl.constexpr,
):
    start_m = tl.program_id(0)
    off_hz = tl.program_id(1)
    q_off = off_hz * stride_qh
    k_off = off_hz * stride_kh
    v_off = off_hz * stride_vh
    offs_m = start_m * BLOCK_M + tl.arange(0, BLOCK_M)
    offs_d = tl.arange(0, HEAD_DIM)
    offs_n = tl.arange(0, BLOCK_N)
    q_ptrs = Q + q_off + offs_m[:, None] * stride_qm + offs_d[None, :] * stride_qk
    k_ptrs = K + k_off + offs_d[:, None] * stride_kk + offs_n[None, :] * stride_kn
    v_ptrs = V + v_off + offs_n[:, None] * stride_vn + offs_d[None, :] * stride_vk
    m_i = tl.full([BLOCK_M], float("-inf"), dtype=tl.float32)
    l_i = tl.zeros([BLOCK_M], dtype=tl.float32) + 1.0
    acc = tl.zeros([BLOCK_M, HEAD_DIM], dtype=tl.float32)
    q = tl.load(q_ptrs)
    acc, l_i, m_i = _attn_fwd_inner(
        acc,
        l_i,
        m_i,
        q,
        k_ptrs,
        v_ptrs,
        sm_scale,
        stride_kn,
        stride_vn,
        start_m,
        seqlen_k,
        BLOCK_M,
        BLOCK_N,
        HEAD_DIM,
        CAUSAL,
    )
    acc = acc / l_i[:, None]
    lse = m_i + tl.math.log2(l_i) / 1.4426950408889634
    o_ptrs = (
        Out
        + off_hz * stride_oh
        + offs_m[:, None] * stride_om
        + offs_d[None, :] * stride_ok
    )
    tl.store(o_ptrs, acc.to(Out.dtype.element_ty))
    tl.store(Lse + off_hz * seqlen_q + offs_m, lse)

# config = {"BLOCK_M": 128, "BLOCK_N": 64, "HEAD_DIM": 32, "arch": "sm_90", "causal": true, "dtype": "fp8e4m3", "num_stages": 2, "num_warps": 8}
# arch = sm_90


// ===== COMPILED SASS (sm_90a) =====

	.target	sm_90a

	.elftype	@"ET_EXEC"


//--------------------- .note.nv.tkinfo           --------------------------
	.section	.note.nv.tkinfo,"",@"SHT_NOTE"
	.sectionflags	@"SHF_NOTE_NV_TKINFO"
	.tkinfo
        /*0018*/ 	.word	0x00000002
        /*0030*/ 	.string	""
        /*0030*/ 	.string	"ptxas"
        /*0030*/ 	.string	"Cuda compilation tools, release 13.0, V13.0.88"
        /*0030*/ 	.string	"Build cuda_13.0.r13.0/compiler.36424714_0"
        /*0030*/ 	.string	"-v  -suppress-debug-info  -lineinfo  -arch sm_90a "



//--------------------- .note.nv.cuinfo           --------------------------
	.section	.note.nv.cuinfo,"",@"SHT_NOTE"
	.sectionflags	@"SHF_NOTE_NV_CUINFO"
        /*0018*/ 	.short	0x0002
        /*001a*/ 	.short	0x005a
        /*001c*/ 	.short	0x0082
	.zero		2


//--------------------- .nv.info                  --------------------------
	.section	.nv.info,"",@"SHT_CUDA_INFO"
	.align	4


	//----- nvinfo : EIATTR_REGCOUNT
	.align		4
        /*0000*/ 	.byte	0x04, 0x2f
        /*0002*/ 	.short	(.L_2 - .L_1)
	.align		4
.L_1:
        /*0004*/ 	.word	index@(attn_fwd)
        /*0008*/ 	.word	0x0000007c


	//----- nvinfo : EIATTR_FRAME_SIZE
	.align		4
.L_2:
        /*000c*/ 	.byte	0x04, 0x11
        /*000e*/ 	.short	(.L_4 - .L_3)
	.align		4
.L_3:
        /*0010*/ 	.word	index@(attn_fwd)
        /*0014*/ 	.word	0x00000000


	//----- nvinfo : EIATTR_MIN_STACK_SIZE
	.align		4
.L_4:
        /*0018*/ 	.byte	0x04, 0x12
        /*001a*/ 	.short	(.L_6 - .L_5)
	.align		4
.L_5:
        /*001c*/ 	.word	index@(attn_fwd)
        /*0020*/ 	.word	0x00000000
.L_6:


//--------------------- .nv.compat                --------------------------
	.section	.nv.compat,"",@"SHT_CUDA_COMPAT_INFO"
	.align	4
        /*0000*/ 	.byte	0x02, 0x09, 0x01, 0x00, 0x02, 0x02, 0x04, 0x00, 0x02, 0x05, 0x05, 0x00, 0x03, 0x07, 0x01, 0x01
        /*0010*/ 	.byte	0x02, 0x03, 0x00, 0x00, 0x02, 0x06, 0x01, 0x00, 0x04, 0x0b, 0x08, 0x00, 0x00, 0x00, 0x00, 0x00
        /*0020*/ 	.byte	0x00, 0x00, 0x00, 0x00


//--------------------- .nv.info.attn_fwd         --------------------------
	.section	.nv.info.attn_fwd,"",@"SHT_CUDA_INFO"
	.sectionflags	@""
	.align	4


	//----- nvinfo : EIATTR_CUDA_API_VERSION
	.align		4
        /*0000*/ 	.byte	0x04, 0x37
        /*0002*/ 	.short	(.L_8 - .L_7)
.L_7:
        /*0004*/ 	.word	0x00000082


	//----- nvinfo : EIATTR_KPARAM_INFO
	.align		4
.L_8:
        /*0008*/ 	.byte	0x04, 0x17
        /*000a*/ 	.short	(.L_10 - .L_9)
.L_9:
        /*000c*/ 	.word	0x00000000
        /*0010*/ 	.short	0x0019
        /*0012*/ 	.short	0x0080
        /*0014*/ 	.byte	0x00, 0xf4, 0x21, 0x00


	//----- nvinfo : EIATTR_KPARAM_INFO
	.align		4
.L_10:
        /*0018*/ 	.byte	0x04, 0x17
        /*001a*/ 	.short	(.L_12 - .L_11)
.L_11:
        /*001c*/ 	.word	0x00000000
        /*0020*/ 	.short	0x0018
        /*0022*/ 	.short	0x0078
        /*0024*/ 	.byte	0x00, 0xf4, 0x21, 0x00


	//----- nvinfo : EIATTR_KPARAM_INFO
	.align		4
.L_12:
        /*0028*/ 	.byte	0x04, 0x17
        /*002a*/ 	.short	(.L_14 - .L_13)
.L_13:
        /*002c*/ 	.word	0x00000000
        /*0030*/ 	.short	0x0017
        /*0032*/ 	.short	0x0070
        /*0034*/ 	.byte	0x00, 0xf0, 0x11, 0x00


	//----- nvinfo : EIATTR_KPARAM_INFO
	.align		4
.L_14:
        /*0038*/ 	.byte	0x04, 0x17
        /*003a*/ 	.short	(.L_16 - .L_15)
.L_15:
        /*003c*/ 	.word	0x00000000
        /*0040*/ 	.short	0x0016
        /*0042*/ 	.short	0x006c
        /*0044*/ 	.byte	0x00, 0xf0, 0x11, 0x00


	//----- nvinfo : EIATTR_KPARAM_INFO
	.align		4
.L_16:
        /*0048*/ 	.byte	0x04, 0x17
        /*004a*/ 	.short	(.L_18 - .L_17)
.L_17:
        /*004c*/ 	.word	0x00000000
        /*0050*/ 	.short	0x0015
        /*0052*/ 	.short	0x0068
        /*0054*/ 	.byte	0x00, 0xf0, 0x11, 0x00


	//----- nvinfo : EIATTR_KPARAM_INFO
	.align		4
.L_18:
        /*0058*/ 	.byte	0x04, 0x17
        /*005a*/ 	.short	(.L_20 - .L_19)
.L_19:
        /*005c*/ 	.word	0x00000000
        /*0060*/ 	.short	0x0014
        /*0062*/ 	.short	0x0064
        /*0064*/ 	.byte	0x00, 0xf0, 0x11, 0x00


	//----- nvinfo : EIATTR_KPARAM_INFO
	.align		4
.L_20:
        /*0068*/ 	.byte	0x04, 0x17
        /*006a*/ 	.short	(.L_22 - .L_21)
.L_21:
        /*006c*/ 	.word	0x00000000
        /*0070*/ 	.short	0x0013
        /*0072*/ 	.short	0x0060
        /*0074*/ 	.byte	0x00, 0xf0, 0x11, 0x00


	//----- nvinfo : EIATTR_KPARAM_INFO
	.align		4
.L_22:
        /*0078*/ 	.byte	0x04, 0x17
        /*007a*/ 	.short	(.L_24 - .L_23)
.L_23:
        /*007c*/ 	.word	0x00000000
        /*0080*/ 	.short	0x0012
        /*0082*/ 	.short	0x005c
        /*0084*/ 	.byte	0x00, 0xf0, 0x11, 0x00


	//----- nvinfo : EIATTR_KPARAM_INFO
	.align		4
.L_24:
        /*0088*/ 	.byte	0x04, 0x17
        /*008a*/ 	.short	(.L_26 - .L_25)
.L_25:
        /*008c*/ 	.word	0x00000000
        /*0090*/ 	.short	0x0011
        /*0092*/ 	.short	0x0058
        /*0094*/ 	.byte	0x00, 0xf0, 0x11, 0x00


	//----- nvinfo : EIATTR_KPARAM_INFO
	.align		4
.L_26:
        /*0098*/ 	.byte	0x04, 0x17
        /*009a*/ 	.short	(.L_28 - .L_27)
.L_27:
        /*009c*/ 	.word	0x00000000
        /*00a0*/ 	.short	0x0010
        /*00a2*/ 	.short	0x0054
        /*00a4*/ 	.byte	0x00, 0xf0, 0x11, 0x00


	//----- nvinfo : EIATTR_KPARAM_INFO
	.align		4
.L_28:
        /*00a8*/ 	.byte	0x04, 0x17
        /*00aa*/ 	.short	(.L_30 - .L_29)
.L_29:
        /*00ac*/ 	.word	0x00000000
        /*00b0*/ 	.short	0x000f
        /*00b2*/ 	.short	0x0050
        /*00b4*/ 	.byte	0x00, 0xf0, 0x11, 0x00


	//----- nvinfo : EIATTR_KPARAM_INFO
	.align		4
.L_30:
        /*00b8*/ 	.byte	0x04, 0x17
        /*00ba*/ 	.short	(.L_32 - .L_31)
.L_31:
        /*00bc*/ 	.word	0x00000000
        /*00c0*/ 	.short	0x000e
        /*00c2*/ 	.short	0x004c
        /*00c4*/ 	.byte	0x00, 0xf0, 0x11, 0x00


	//----- nvinfo : EIATTR_KPARAM_INFO
	.align		4
.L_32:
        /*00c8*/ 	.byte	0x04, 0x17
        /*00ca*/ 	.short	(.L_34 - .L_33)
.L_33:
        /*00cc*/ 	.word	0x00000000
        /*00d0*/ 	.short	0x000d
        /*00d2*/ 	.short	0x0048
        /*00d4*/ 	.byte	0x00, 0xf0, 0x11, 0x00


	//----- nvinfo : EIATTR_KPARAM_INFO
	.align		4
.L_34:
        /*00d8*/ 	.byte	0x04, 0x17
        /*00da*/ 	.short	(.L_36 - .L_35)
.L_35:
        /*00dc*/ 	.word	0x00000000
        /*00e0*/ 	.short	0x000c
        /*00e2*/ 	.short	0x0044
        /*00e4*/ 	.byte	0x00, 0xf0, 0x11, 0x00


	//----- nvinfo : EIATTR_KPARAM_INFO
	.align		4
.L_36:
        /*00e8*/ 	.byte	0x04, 0x17
        /*00ea*/ 	.short	(.L_38 - .L_37)
.L_37:
        /*00ec*/ 	.word	0x00000000
        /*00f0*/ 	.short	0x000b
        /*00f2*/ 	.short	0x0040
        /*00f4*/ 	.byte	0x00, 0xf0, 0x11, 0x00


	//----- nvinfo : EIATTR_KPARAM_INFO
	.align		4
.L_38:
        /*00f8*/ 	.byte	0x04, 0x17
        /*00fa*/ 	.short	(.L_40 - .L_39)
.L_39:
        /*00fc*/ 	.word	0x00000000
        /*0100*/ 	.short	0x000a
        /*0102*/ 	.short	0x003c
        /*0104*/ 	.byte	0x00, 0xf0, 0x11, 0x00


	//----- nvinfo : EIATTR_KPARAM_INFO
	.align		4
.L_40:
        /*0108*/ 	.byte	0x04, 0x17
        /*010a*/ 	.short	(.L_42 - .L_41)
.L_41:
        /*010c*/ 	.word	0x00000000
        /*0110*/ 	.short	0x0009
        /*0112*/ 	.short	0x0038
        /*0114*/ 	.byte	0x00, 0xf0, 0x11, 0x00


	//----- nvinfo : EIATTR_KPARAM_INFO
	.align		4
.L_42:
        /*0118*/ 	.byte	0x04, 0x17
        /*011a*/ 	.short	(.L_44 - .L_43)
.L_43:
        /*011c*/ 	.word	0x00000000
        /*0120*/ 	.short	0x0008
        /*0122*/ 	.short	0x0034
        /*0124*/ 	.byte	0x00, 0xf0, 0x11, 0x00


	//----- nvinfo : EIATTR_KPARAM_INFO
	.align		4
.L_44:
        /*0128*/ 	.byte	0x04, 0x17
        /*012a*/ 	.short	(.L_46 - .L_45)
.L_45:
        /*012c*/ 	.word	0x00000000
        /*0130*/ 	.short	0x0007
        /*0132*/ 	.short	0x0030
        /*0134*/ 	.byte	0x00, 0xf0, 0x11, 0x00


	//----- nvinfo : EIATTR_KPARAM_INFO
	.align		4
.L_46:
        /*0138*/ 	.byte	0x04, 0x17
        /*013a*/ 	.short	(.L_48 - .L_47)
.L_47:
        /*013c*/ 	.word	0x00000000
        /*0140*/ 	.short	0x0006
        /*0142*/ 	.short	0x002c
        /*0144*/ 	.byte	0x00, 0xf0, 0x11, 0x00


	//----- nvinfo : EIATTR_KPARAM_INFO
	.align		4
.L_48:
        /*0148*/ 	.byte	0x04, 0x17
        /*014a*/ 	.short	(.L_50 - .L_49)
.L_49:
        /*014c*/ 	.word	0x00000000
        /*0150*/ 	.short	0x0005
        /*0152*/ 	.short	0x0028
        /*0154*/ 	.byte	0x00, 0xf0, 0x11, 0x00


	//----- nvinfo : EIATTR_KPARAM_INFO
	.align		4
.L_50:
        /*0158*/ 	.byte	0x04, 0x17
        /*015a*/ 	.short	(.L_52 - .L_51)
.L_51:
        /*015c*/ 	.word	0x00000000
        /*0160*/ 	.short	0x0004
        /*0162*/ 	.short	0x0020
        /*0164*/ 	.byte	0x00, 0xf4, 0x21, 0x00


	//----- nvinfo : EIATTR_KPARAM_INFO
	.align		4
.L_52:
        /*0168*/ 	.byte	0x04, 0x17
        /*016a*/ 	.short	(.L_54 - .L_53)
.L_53:
        /*016c*/ 	.word	0x00000000
        /*0170*/ 	.short	0x0003
        /*0172*/ 	.short	0x0018
        /*0174*/ 	.byte	0x00, 0xf4, 0x21, 0x00


	//----- nvinfo : EIATTR_KPARAM_INFO
	.align		4
.L_54:
        /*0178*/ 	.byte	0x04, 0x17
        /*017a*/ 	.short	(.L_56 - .L_55)
.L_55:
        /*017c*/ 	.word	0x00000000
        /*0180*/ 	.short	0x0002
        /*0182*/ 	.short	0x0010
        /*0184*/ 	.byte	0x00, 0xf4, 0x21, 0x00


	//----- nvinfo : EIATTR_KPARAM_INFO
	.align		4
.L_56:
        /*0188*/ 	.byte	0x04, 0x17
        /*018a*/ 	.short	(.L_58 - .L_57)
.L_57:
        /*018c*/ 	.word	0x00000000
        /*0190*/ 	.short	0x0001
        /*0192*/ 	.short	0x0008
        /*0194*/ 	.byte	0x00, 0xf4, 0x21, 0x00


	//----- nvinfo : EIATTR_KPARAM_INFO
	.align		4
.L_58:
        /*0198*/ 	.byte	0x04, 0x17
        /*019a*/ 	.short	(.L_60 - .L_59)
.L_59:
        /*019c*/ 	.word	0x00000000
        /*01a0*/ 	.short	0x0000
        /*01a2*/ 	.short	0x0000
        /*01a4*/ 	.byte	0x00, 0xf4, 0x21, 0x00


	//----- nvinfo : EIATTR_SPARSE_MMA_MASK
	.align		4
.L_60:
        /*01a8*/ 	.byte	0x03, 0x50
        /*01aa*/ 	.short	0x0000


	//----- nvinfo : EIATTR_MAXREG_COUNT
	.align		4
        /*01ac*/ 	.byte	0x03, 0x1b
        /*01ae*/ 	.short	0x00ff


	//----- nvinfo : EIATTR_NUM_BARRIERS
	.align		4
        /*01b0*/ 	.byte	0x02, 0x4c
        /*01b2*/ 	.byte	0x01
	.zero		1


	//----- nvinfo : EIATTR_MERCURY_ISA_VERSION
	.align		4
        /*01b4*/ 	.byte	0x03, 0x5f
        /*01b6*/ 	.short	0x0101


	//----- nvinfo : EIATTR_COOP_GROUP_MASK_REGIDS
	.align		4
        /*01b8*/ 	.byte	0x04, 0x29
        /*01ba*/ 	.short	(.L_62 - .L_61)


	//   ....[0]....
.L_61:
        /*01bc*/ 	.word	0xffffffff


	//   ....[1]....
        /*01c0*/ 	.word	0xffffffff


	//   ....[2]....
        /*01c4*/ 	.word	0xffffffff


	//   ....[3]....
        /*01c8*/ 	.word	0xffffffff


	//   ....[4]....
        /*01cc*/ 	.word	0xffffffff


	//   ....[5]....
        /*01d0*/ 	.word	0xffffffff


	//   ....[6]....
        /*01d4*/ 	.word	0xffffffff


	//   ....[7]....
        /*01d8*/ 	.word	0xffffffff


	//   ....[8]....
        /*01dc*/ 	.word	0xffffffff


	//   ....[9]....
        /*01e0*/ 	.word	0xffffffff


	//   ....[10]....
        /*01e4*/ 	.word	0xffffffff


	//   ....[11]....
        /*01e8*/ 	.word	0xffffffff


	//   ....[12]....
        /*01ec*/ 	.word	0xffffffff


	//   ....[13]....
        /*01f0*/ 	.word	0xffffffff


	//   ....[14]....
        /*01f4*/ 	.word	0xffffffff


	//   ....[15]....
        /*01f8*/ 	.word	0xffffffff


	//----- nvinfo : EIATTR_COOP_GROUP_INSTR_OFFSETS
	.align		4
.L_62:
        /*01fc*/ 	.byte	0x04, 0x28
        /*01fe*/ 	.short	(.L_64 - .L_63)


	//   ....[0]....
.L_63:
        /*0200*/ 	.word	0x00001b90


	//   ....[1]....
        /*0204*/ 	.word	0x00001cb0


	//   ....[2]....
        /*0208*/ 	.word	0x00001fc0


	//   ....[3]....
        /*020c*/ 	.word	0x00002040


	//   ....[4]....
        /*0210*/ 	.word	0x000028d0


	//   ....[5]....
        /*0214*/ 	.word	0x00002900


	//   ....[6]....
        /*0218*/ 	.word	0x00002910


	//   ....[7]....
        /*021c*/ 	.word	0x00002920


	//   ....[8]....
        /*0220*/ 	.word	0x00002930


	//   ....[9]....
        /*0224*/ 	.word	0x00002940


	//   ....[10]....
        /*0228*/ 	.word	0x00002950


	//   ....[11]....
        /*022c*/ 	.word	0x00002960


	//   ....[12]....
        /*0230*/ 	.word	0x00002c80


	//   ....[13]....
        /*0234*/ 	.word	0x00002c90


	//   ....[14]....
        /*0238*/ 	.word	0x00002ce0


	//   ....[15]....
        /*023c*/ 	.word	0x00002d00


	//----- nvinfo : EIATTR_EXIT_INSTR_OFFSETS
	.align		4
.L_64:
        /*0240*/ 	.byte	0x04, 0x1c
        /*0242*/ 	.short	(.L_66 - .L_65)


	//   ....[0]....
.L_65:
        /*0244*/ 	.word	0x000040a0


	//   ....[1]....
        /*0248*/ 	.word	0x000040d0


	//----- nvinfo : EIATTR_REQNTID
	.align		4
.L_66:
        /*024c*/ 	.byte	0x04, 0x10
        /*024e*/ 	.short	(.L_68 - .L_67)
.L_67:
        /*0250*/ 	.word	0x00000100
        /*0254*/ 	.word	0x00000001
        /*0258*/ 	.word	0x00000001


	//----- nvinfo : EIATTR_CBANK_PARAM_SIZE
	.align		4
.L_68:
        /*025c*/ 	.byte	0x03, 0x19
        /*025e*/ 	.short	0x0088


	//----- nvinfo : EIATTR_PARAM_CBANK
	.align		4
        /*0260*/ 	.byte	0x04, 0x0a
        /*0262*/ 	.short	(.L_70 - .L_69)
	.align		4
.L_69:
        /*0264*/ 	.word	index@(.nv.constant0.attn_fwd)
        /*0268*/ 	.short	0x0210
        /*026a*/ 	.short	0x0088


	//----- nvinfo : EIATTR_SW_WAR
	.align		4
.L_70:
        /*026c*/ 	.byte	0x04, 0x36
        /*026e*/ 	.short	(.L_72 - .L_71)
.L_71:
        /*0270*/ 	.word	0x00000008
.L_72:


//--------------------- .nv.callgraph             --------------------------
	.section	.nv.callgraph,"",@"SHT_CUDA_CALLGRAPH"
	.align	4
	.sectionentsize	8
	.align		4
        /*0000*/ 	.word	0x00000000
	.align		4
        /*0004*/ 	.word	0xffffffff
	.align		4
        /*0008*/ 	.word	0x00000000
	.align		4
        /*000c*/ 	.word	0xfffffffe
	.align		4
        /*0010*/ 	.word	0x00000000
	.align		4
        /*0014*/ 	.word	0xfffffffd
	.align		4
        /*0018*/ 	.word	0x00000000
	.align		4
        /*001c*/ 	.word	0xfffffffc


//--------------------- .nv.constant4             --------------------------
	.section	.nv.constant4,"a",@progbits
	.align	8
	.align		8
.nv.constant4:
        /*0000*/ 	.dword	_$_str


//--------------------- .text.attn_fwd            --------------------------
	.section	.text.attn_fwd,"ax",@progbits
	.align	128
        .global         attn_fwd
        .type           attn_fwd,@function
        .size           attn_fwd,(.L_x_3 - attn_fwd)
        .other          attn_fwd,@"STO_CUDA_ENTRY STV_DEFAULT"
attn_fwd:
.text.attn_fwd:
[----:B------:R-:W-:Y:S01]  /*0000*/  LDC R1, c[0x0][0x28] ;  /* 0x00000a00ff017b82 */ /* 0x000fe20000000800 */
[----:B------:R-:W0:Y:S07]  /*0010*/  S2R R5, SR_CTAID.X ;  /* 0x0000000000057919 */ /* 0x000e2e0000002500 */
[----:B------:R-:W1:Y:S01]  /*0020*/  S2UR UR16, SR_CTAID.Y ;  /* 0x00000000001079c3 */ /* 0x000e620000002600 */
[----:B------:R-:W-:Y:S01]  /*0030*/  ULDC.64 UR4, c[0x0][0x240] ;  /* 0x0000900000047ab9 */ /* 0x000fe20000000a00 */
[----:B------:R-:W-:Y:S01]  /*0040*/  ULDC.64 UR20, c[0x0][0x208] ;  /* 0x0000820000147ab9 */ /* 0x000fe20000000a00 */
[----:B------:R-:W2:Y:S05]  /*0050*/  S2R R20, SR_TID.X ;  /* 0x0000000000147919 */ /* 0x000eaa0000002100 */
[----:B------:R-:W3:Y:S08]  /*0060*/  LDC R34, c[0x0][0x248] ;  /* 0x00009200ff227b82 */ /* 0x000ef00000000800 */
[----:B------:R-:W4:Y:S01]  /*0070*/  LDC.64 R30, c[0x0][0x210] ;  /* 0x00008400ff1e7b82 */ /* 0x000f220000000a00 */
[----:B-1----:R-:W-:Y:S01]  /*0080*/  UIMAD UR4, UR16, UR4, URZ ;  /* 0x00000004100472a4 */ /* 0x002fe2000f8e023f */
[----:B0-----:R-:W-:Y:S01]  /*0090*/  IMAD.SHL.U32 R5, R5, 0x80, RZ ;  /* 0x0000008005057824 */ /* 0x001fe200078e00ff */
[----:B--2---:R-:W-:-:S04]  /*00a0*/  SHF.R.U32.HI R4, RZ, 0x7, R20 ;  /* 0x00000007ff047819 */ /* 0x004fc80000011614 */
[----:B------:R-:W-:Y:S02]  /*00b0*/  LOP3.LUT R0, R5, 0x7f, R20, 0xf8, !PT ;  /* 0x0000007f05007812 */ /* 0x000fe400078ef814 */
[----:B------:R-:W-:-:S03]  /*00c0*/  SGXT.U32 R4, R4, 0x1 ;  /* 0x000000010404781a */ /* 0x000fc60000000000 */
[----:B------:R-:W-:Y:S01]  /*00d0*/  IMAD R3, R0, UR5, RZ ;  /* 0x0000000500037c24 */ /* 0x000fe2000f8e02ff */
[----:B------:R-:W-:Y:S01]  /*00e0*/  USHF.R.S32.HI UR5, URZ, 0x1f, UR4 ;  /* 0x0000001f3f057899 */ /* 0x000fe20008011404 */
[----:B---3--:R-:W-:-:S03]  /*00f0*/  IMAD R7, R4, R34, RZ ;  /* 0x0000002204077224 */ /* 0x008fc600078e02ff */
[----:B----4-:R-:W-:Y:S01]  /*0100*/  IADD3 R30, P0, P1, R3, UR4, R30 ;  /* 0x00000004031e7c10 */ /* 0x010fe2000f91e01e */
[----:B------:R-:W-:Y:S01]  /*0110*/  IMAD R8, R34, 0x2, R7 ;  /* 0x0000000222087824 */ /* 0x000fe200078e0207 */
[----:B------:R-:W-:-:S03]  /*0120*/  SHF.R.S32.HI R2, RZ, 0x1f, R3 ;  /* 0x0000001fff027819 */ /* 0x000fc60000011403 */
[----:B------:R-:W-:Y:S01]  /*0130*/  IMAD R9, R34, 0x2, R8 ;  /* 0x0000000222097824 */ /* 0x000fe200078e0208 */
[----:B------:R-:W-:Y:S02]  /*0140*/  IADD3.X R32, R2, UR5, R31, P0, P1 ;  /* 0x0000000502207c10 */ /* 0x000fe400087e241f */
[CC--:B------:R-:W-:Y:S01]  /*0150*/  IADD3 R2, P0, R7.reuse, R30.reuse, RZ ;  /* 0x0000001e07027210 */ /* 0x0c0fe20007f1e0ff */
[----:B------:R-:W-:Y:S01]  /*0160*/  IMAD R11, R34, 0x2, R9 ;  /* 0x00000002220b7824 */ /* 0x000fe200078e0209 */
[C---:B------:R-:W-:Y:S02]  /*0170*/  IADD3 R6, P1, R8.reuse, R30, RZ ;  /* 0x0000001e08067210 */ /* 0x040fe40007f3e0ff */
[-C--:B------:R-:W-:Y:S02]  /*0180*/  LEA.HI.X.SX32 R3, R7, R32.reuse, 0x1, P0 ;  /* 0x0000002007037211 */ /* 0x080fe400000f0eff */
[----:B------:R-:W-:Y:S01]  /*0190*/  LEA.HI.X.SX32 R7, R8, R32, 0x1, P1 ;  /* 0x0000002008077211 */ /* 0x000fe200008f0eff */
[C---:B------:R-:W-:Y:S01]  /*01a0*/  IMAD R13, R34.reuse, 0x2, R11 ;  /* 0x00000002220d7824 */ /* 0x040fe200078e020b */
[C---:B------:R-:W-:Y:S01]  /*01b0*/  IADD3 R8, P0, R9.reuse, R30, RZ ;  /* 0x0000001e09087210 */ /* 0x040fe20007f1e0ff */
[----:B------:R0:W2:Y:S02]  /*01c0*/  LDG.E.U8 R18, desc[UR20][R2.64] ;  /* 0x0000001402127981 */ /* 0x0000a4000c1e1100 */
[C---:B------:R-:W-:Y:S01]  /*01d0*/  IMAD R15, R34.reuse, 0x2, R13 ;  /* 0x00000002220f7824 */ /* 0x040fe200078e020d */
[----:B------:R-:W-:Y:S01]  /*01e0*/  LEA.HI.X.SX32 R9, R9, R32, 0x1, P0 ;  /* 0x0000002009097211 */ /* 0x000fe200000f0eff */
[----:B------:R-:W3:Y:S01]  /*01f0*/  LDG.E.U8 R19, desc[UR20][R6.64] ;  /* 0x0000001406137981 */ /* 0x000ee2000c1e1100 */
[----:B------:R-:W-:Y:S01]  /*0200*/  IADD3 R10, P0, R11, R30, RZ ;  /* 0x0000001e0b0a7210 */ /* 0x000fe20007f1e0ff */
[----:B------:R-:W-:-:S02]  /*0210*/  IMAD R16, R34, 0x2, R15 ;  /* 0x0000000222107824 */ /* 0x000fc400078e020f */
[----:B------:R1:W4:Y:S01]  /*0220*/  LDG.E.U8 R21, desc[UR20][R8.64] ;  /* 0x0000001408157981 */ /* 0x000322000c1e1100 */
[----:B------:R-:W-:Y:S02]  /*0230*/  LEA.HI.X.SX32 R11, R11, R32, 0x1, P0 ;  /* 0x000000200b0b7211 */ /* 0x000fe400000f0eff */
[CC--:B------:R-:W-:Y:S01]  /*0240*/  IADD3 R12, P0, R13.reuse, R30.reuse, RZ ;  /* 0x0000001e0d0c7210 */ /* 0x0c0fe20007f1e0ff */
[----:B------:R-:W-:Y:S01]  /*0250*/  IMAD R17, R34, 0x2, R16 ;  /* 0x0000000222117824 */ /* 0x000fe200078e0210 */
[----:B------:R-:W-:Y:S01]  /*0260*/  IADD3 R14, P1, R16, R30, RZ ;  /* 0x0000001e100e7210 */ /* 0x000fe20007f3e0ff */
[----:B------:R5:W4:Y:S01]  /*0270*/  LDG.E.U8 R22, desc[UR20][R10.64] ;  /* 0x000000140a167981 */ /* 0x000b22000c1e1100 */
[----:B------:R-:W-:Y:S02]  /*0280*/  LEA.HI.X.SX32 R13, R13, R32, 0x1, P0 ;  /* 0x000000200d0d7211 */ /* 0x000fe400000f0eff */
[----:B0-----:R-:W-:Y:S01]  /*0290*/  IADD3 R2, P0, R15, R30, RZ ;  /* 0x0000001e0f027210 */ /* 0x001fe20007f1e0ff */
[----:B-1----:R-:W-:-:S02]  /*02a0*/  IMAD R9, R34, 0x2, R17 ;  /* 0x0000000222097824 */ /* 0x002fc400078e0211 */
[----:B------:R0:W4:Y:S01]  /*02b0*/  LDG.E.U8 R23, desc[UR20][R12.64] ;  /* 0x000000140c177981 */ /* 0x000122000c1e1100 */
[----:B------:R-:W-:Y:S02]  /*02c0*/  LEA.HI.X.SX32 R3, R15, R32, 0x1, P0 ;  /* 0x000000200f037211 */ /* 0x000fe400000f0eff */
[C---:B------:R-:W-:Y:S01]  /*02d0*/  IADD3 R6, P0, R17.reuse, R30, RZ ;  /* 0x0000001e11067210 */ /* 0x040fe20007f1e0ff */
[----:B-----5:R-:W-:Y:S01]  /*02e0*/  IMAD R11, R34, 0x2, R9 ;  /* 0x00000002220b7824 */ /* 0x020fe200078e0209 */
[-C--:B------:R-:W-:Y:S01]  /*02f0*/  LEA.HI.X.SX32 R15, R16, R32.reuse, 0x1, P1 ;  /* 0x00000020100f7211 */ /* 0x080fe200008f0eff */
[----:B------:R-:W5:Y:S01]  /*0300*/  LDG.E.U8 R24, desc[UR20][R2.64] ;  /* 0x0000001402187981 */ /* 0x000f62000c1e1100 */
[----:B------:R-:W-:Y:S01]  /*0310*/  LEA.HI.X.SX32 R7, R17, R32, 0x1, P0 ;  /* 0x0000002011077211 */ /* 0x000fe200000f0eff */
[C---:B------:R-:W-:Y:S01]  /*0320*/  IMAD R16, R34.reuse, 0x2, R11 ;  /* 0x0000000222107824 */ /* 0x040fe200078e020b */
[C---:B------:R-:W-:Y:S01]  /*0330*/  IADD3 R8, P0, R9.reuse, R30, RZ ;  /* 0x0000001e09087210 */ /* 0x040fe20007f1e0ff */
[----:B------:R1:W5:Y:S02]  /*0340*/  LDG.E.U8 R25, desc[UR20][R14.64] ;  /* 0x000000140e197981 */ /* 0x000364000c1e1100 */
[----:B------:R-:W-:Y:S01]  /*0350*/  IMAD R17, R34, 0x2, R16 ;  /* 0x0000000222117824 */ /* 0x000fe200078e0210 */
[----:B------:R-:W-:Y:S01]  /*0360*/  LEA.HI.X.SX32 R9, R9, R32, 0x1, P0 ;  /* 0x0000002009097211 */ /* 0x000fe200000f0eff */
[----:B------:R1:W5:Y:S01]  /*0370*/  LDG.E.U8 R26, desc[UR20][R6.64] ;  /* 0x00000014061a7981 */ /* 0x000362000c1e1100 */
[----:B------:R-:W-:-:S02]  /*0380*/  IADD3 R10, P0, R11, R30, RZ ;  /* 0x0000001e0b0a7210 */ /* 0x000fc40007f1e0ff */
[----:B0-----:R-:W-:Y:S01]  /*0390*/  IADD3 R12, P1, R16, R30, RZ ;  /* 0x0000001e100c7210 */ /* 0x001fe20007f3e0ff */
[----:B------:R0:W5:Y:S01]  /*03a0*/  LDG.E.U8 R27, desc[UR20][R8.64] ;  /* 0x00000014081b7981 */ /* 0x000162000c1e1100 */
[----:B------:R-:W-:Y:S01]  /*03b0*/  LEA.HI.X.SX32 R11, R11, R32, 0x1, P0 ;  /* 0x000000200b0b7211 */ /* 0x000fe200000f0eff */
[----:B-1----:R-:W-:Y:S01]  /*03c0*/  IMAD R14, R34, 0x2, R17 ;  /* 0x00000002220e7824 */ /* 0x002fe200078e0211 */
[----:B------:R-:W-:-:S03]  /*03d0*/  IADD3 R2, P0, R17, R30, RZ ;  /* 0x0000001e11027210 */ /* 0x000fc60007f1e0ff */
[----:B------:R-:W-:Y:S01]  /*03e0*/  IMAD R15, R34, 0x2, R14 ;  /* 0x00000002220f7824 */ /* 0x000fe200078e020e */
[-C--:B------:R-:W-:Y:S01]  /*03f0*/  LEA.HI.X.SX32 R3, R17, R32.reuse, 0x1, P0 ;  /* 0x0000002011037211 */ /* 0x080fe200000f0eff */
[----:B------:R1:W5:Y:S01]  /*0400*/  LDG.E.U8 R28, desc[UR20][R10.64] ;  /* 0x000000140a1c7981 */ /* 0x000362000c1e1100 */
[----:B------:R-:W-:Y:S01]  /*0410*/  LEA.HI.X.SX32 R13, R16, R32, 0x1, P1 ;  /* 0x00000020100d7211 */ /* 0x000fe200008f0eff */
[----:B------:R-:W-:Y:S01]  /*0420*/  IMAD R16, R34, 0x2, R15 ;  /* 0x0000000222107824 */ /* 0x000fe200078e020f */
[----:B------:R-:W-:Y:S01]  /*0430*/  IADD3 R6, P0, R14, R30, RZ ;  /* 0x0000001e0e067210 */ /* 0x000fe20007f1e0ff */
[----:B------:R1:W5:Y:S02]  /*0440*/  LDG.E.U8 R2, desc[UR20][R2.64] ;  /* 0x0000001402027981 */ /* 0x000364000c1e1100 */
[----:B------:R-:W-:Y:S01]  /*0450*/  IMAD R17, R34, 0x2, R16 ;  /* 0x0000000222117824 */ /* 0x000fe200078e0210 */
[----:B------:R-:W-:Y:S01]  /*0460*/  LEA.HI.X.SX32 R7, R14, R32, 0x1, P0 ;  /* 0x000000200e077211 */ /* 0x000fe200000f0eff */
[----:B------:R-:W5:Y:S01]  /*0470*/  LDG.E.U8 R12, desc[UR20][R12.64] ;  /* 0x000000140c0c7981 */ /* 0x000f62000c1e1100 */
[----:B0-----:R-:W-:-:S02]  /*0480*/  IADD3 R8, P0, R15, R30, RZ ;  /* 0x0000001e0f087210 */ /* 0x001fc40007f1e0ff */
[C---:B------:R-:W-:Y:S01]  /*0490*/  IADD3 R14, P1, R16.reuse, R30, RZ ;  /* 0x0000001e100e7210 */ /* 0x040fe20007f3e0ff */
[----:B------:R0:W5:Y:S01]  /*04a0*/  LDG.E.U8 R6, desc[UR20][R6.64] ;  /* 0x0000001406067981 */ /* 0x000162000c1e1100 */
[----:B------:R-:W-:Y:S02]  /*04b0*/  LEA.HI.X.SX32 R9, R15, R32, 0x1, P0 ;  /* 0x000000200f097211 */ /* 0x000fe400000f0eff */
[C---:B-1----:R-:W-:Y:S02]  /*04c0*/  IADD3 R10, P0, R17.reuse, R30, RZ ;  /* 0x0000001e110a7210 */ /* 0x042fe40007f1e0ff */
[-C--:B------:R-:W-:Y:S01]  /*04d0*/  LEA.HI.X.SX32 R15, R16, R32.reuse, 0x1, P1 ;  /* 0x00000020100f7211 */ /* 0x080fe200008f0eff */
[----:B------:R-:W5:Y:S01]  /*04e0*/  LDG.E.U8 R8, desc[UR20][R8.64] ;  /* 0x0000001408087981 */ /* 0x000f62000c1e1100 */
[----:B------:R-:W-:-:S03]  /*04f0*/  LEA.HI.X.SX32 R11, R17, R32, 0x1, P0 ;  /* 0x00000020110b7211 */ /* 0x000fc600000f0eff */
[----:B------:R-:W5:Y:S04]  /*0500*/  LDG.E.U8 R14, desc[UR20][R14.64] ;  /* 0x000000140e0e7981 */ /* 0x000f68000c1e1100 */
[----:B------:R-:W5:Y:S01]  /*0510*/  LDG.E.U8 R10, desc[UR20][R10.64] ;  /* 0x000000140a0a7981 */ /* 0x000f62000c1e1100 */
[----:B------:R-:W1:Y:S01]  /*0520*/  S2UR UR7, SR_CgaCtaId ;  /* 0x00000000000779c3 */ /* 0x000e620000008800 */
[----:B------:R-:W-:Y:S01]  /*0530*/  IMAD.SHL.U32 R3, R20, 0x20, RZ ;  /* 0x0000002014037824 */ /* 0x000fe200078e00ff */
[----:B------:R-:W-:Y:S01]  /*0540*/  SHF.R.S32.HI R16, RZ, 0x2, R20 ;  /* 0x00000002ff107819 */ /* 0x000fe20000011414 */
[----:B------:R-:W-:-:S03]  /*0550*/  VIADD R108, R5, 0x80 ;  /* 0x00000080056c7836 */ /* 0x000fc60000000000 */
[----:B------:R-:W-:Y:S02]  /*0560*/  LOP3.LUT R3, R3, 0xf60, RZ, 0xc0, !PT ;  /* 0x00000f6003037812 */ /* 0x000fe400078ec0ff */
[----:B------:R-:W-:Y:S01]  /*0570*/  SGXT R16, R16, 0x1 ;  /* 0x000000011010781a */ /* 0x000fe20000000200 */
[----:B------:R-:W-:Y:S01]  /*0580*/  UMOV UR4, 0x400 ;  /* 0x0000040000047882 */ /* 0x000fe20000000000 */
[----:B------:R-:W-:Y:S02]  /*0590*/  ISETP.GE.AND P0, PT, R108, 0x1, PT ;  /* 0x000000016c00780c */ /* 0x000fe40003f06270 */
[----:B------:R-:W-:-:S04]  /*05a0*/  LOP3.LUT R3, R3, 0x90, R16, 0xf8, !PT ;  /* 0x0000009003037812 */ /* 0x000fc800078ef810 */
[----:B------:R-:W-:Y:S01]  /*05b0*/  LOP3.LUT R3, R3, R4, RZ, 0xfc, !PT ;  /* 0x0000000403037212 */ /* 0x000fe200078efcff */
[----:B-1----:R-:W-:-:S03]  /*05c0*/  ULEA UR7, UR7, UR4, 0x18 ;  /* 0x0000000407077291 */ /* 0x002fc6000f8ec03f */
[----:B0-----:R-:W-:Y:S01]  /*05d0*/  LOP3.LUT R7, R3, 0x10, RZ, 0x3c, !PT ;  /* 0x0000001003077812 */ /* 0x001fe200078e3cff */
[----:B------:R-:W-:Y:S01]  /*05e0*/  IMAD.MOV.U32 R35, RZ, RZ, -0x800000 ;  /* 0xff800000ff237424 */ /* 0x000fe200078e00ff */
[----:B------:R-:W-:Y:S01]  /*05f0*/  CS2R R56, SRZ ;  /* 0x0000000000387805 */ /* 0x000fe2000001ff00 */
[----:B------:R-:W-:Y:S01]  /*0600*/  IMAD.MOV.U32 R105, RZ, RZ, 0x3f800000 ;  /* 0x3f800000ff697424 */ /* 0x000fe200078e00ff */
[----:B------:R-:W-:Y:S01]  /*0610*/  CS2R R58, SRZ ;  /* 0x00000000003a7805 */ /* 0x000fe2000001ff00 */
[----:B------:R-:W-:Y:S01]  /*0620*/  IMAD.MOV.U32 R104, RZ, RZ, 0x3f800000 ;  /* 0x3f800000ff687424 */ /* 0x000fe200078e00ff */
[----:B------:R-:W-:Y:S01]  /*0630*/  CS2R R60, SRZ ;  /* 0x00000000003c7805 */ /* 0x000fe2000001ff00 */
[----:B------:R-:W-:Y:S01]  /*0640*/  IMAD.MOV.U32 R37, RZ, RZ, -0x800000 ;  /* 0xff800000ff257424 */ /* 0x000fe200078e00ff */
[----:B------:R-:W-:Y:S02]  /*0650*/  CS2R R62, SRZ ;  /* 0x00000000003e7805 */ /* 0x000fe4000001ff00 */
[----:B------:R-:W-:-:S02]  /*0660*/  CS2R R64, SRZ ;  /* 0x0000000000407805 */ /* 0x000fc4000001ff00 */
[----:B------:R-:W-:Y:S02]  /*0670*/  CS2R R66, SRZ ;  /* 0x0000000000427805 */ /* 0x000fe4000001ff00 */
[----:B------:R-:W-:Y:S02]  /*0680*/  CS2R R68, SRZ ;  /* 0x0000000000447805 */ /* 0x000fe4000001ff00 */
[----:B------:R-:W-:Y:S02]  /*0690*/  CS2R R70, SRZ ;  /* 0x0000000000467805 */ /* 0x000fe4000001ff00 */
[C---:B------:R-:W-:Y:S01]  /*06a0*/  LOP3.LUT P5, RZ, R20.reuse, 0x80, RZ, 0xc0, !PT ;  /* 0x0000008014ff7812 */ /* 0x040fe200078ac0ff */
[----:B------:R-:W-:Y:S01]  /*06b0*/  IMAD.SHL.U32 R76, R20, 0x2, RZ ;  /* 0x00000002144c7824 */ /* 0x000fe200078e00ff */
[----:B--2---:R0:W-:Y:S04]  /*06c0*/  STS.U8 [R3+UR7], R18 ;  /* 0x0000001203007988 */ /* 0x0041e80008000007 */
[----:B---3--:R0:W-:Y:S04]  /*06d0*/  STS.U8 [R3+UR7+0x2], R19 ;  /* 0x0000021303007988 */ /* 0x0081e80008000007 */
[----:B----4-:R0:W-:Y:S04]  /*06e0*/  STS.U8 [R3+UR7+0x4], R21 ;  /* 0x0000041503007988 */ /* 0x0101e80008000007 */
[----:B------:R0:W-:Y:S04]  /*06f0*/  STS.U8 [R3+UR7+0x6], R22 ;  /* 0x0000061603007988 */ /* 0x0001e80008000007 */
[----:B------:R0:W-:Y:S04]  /*0700*/  STS.U8 [R3+UR7+0x8], R23 ;  /* 0x0000081703007988 */ /* 0x0001e80008000007 */
[----:B-----5:R0:W-:Y:S04]  /*0710*/  STS.U8 [R3+UR7+0xa], R24 ;  /* 0x00000a1803007988 */ /* 0x0201e80008000007 */
[----:B------:R0:W-:Y:S04]  /*0720*/  STS.U8 [R3+UR7+0xc], R25 ;  /* 0x00000c1903007988 */ /* 0x0001e80008000007 */
[----:B------:R0:W-:Y:S04]  /*0730*/  STS.U8 [R3+UR7+0xe], R26 ;  /* 0x00000e1a03007988 */ /* 0x0001e80008000007 */
[----:B------:R0:W-:Y:S04]  /*0740*/  STS.U8 [R7+UR7], R27 ;  /* 0x0000001b07007988 */ /* 0x0001e80008000007 */
[----:B------:R0:W-:Y:S04]  /*0750*/  STS.U8 [R7+UR7+0x2], R28 ;  /* 0x0000021c07007988 */ /* 0x0001e80008000007 */
[----:B------:R0:W-:Y:S04]  /*0760*/  STS.U8 [R7+UR7+0x6], R2 ;  /* 0x0000060207007988 */ /* 0x0001e80008000007 */
[----:B------:R0:W-:Y:S04]  /*0770*/  STS.U8 [R7+UR7+0x4], R12 ;  /* 0x0000040c07007988 */ /* 0x0001e80008000007 */
[----:B------:R0:W-:Y:S04]  /*0780*/  STS.U8 [R7+UR7+0x8], R6 ;  /* 0x0000080607007988 */ /* 0x0001e80008000007 */
[----:B------:R0:W-:Y:S04]  /*0790*/  STS.U8 [R7+UR7+0xa], R8 ;  /* 0x00000a0807007988 */ /* 0x0001e80008000007 */
[----:B------:R0:W-:Y:S04]  /*07a0*/  STS.U8 [R7+UR7+0xc], R14 ;  /* 0x00000c0e07007988 */ /* 0x0001e80008000007 */
[----:B------:R0:W-:Y:S01]  /*07b0*/  STS.U8 [R7+UR7+0xe], R10 ;  /* 0x00000e0a07007988 */ /* 0x0001e20008000007 */
[----:B------:R-:W-:Y:S05]  /*07c0*/  @!P0 BRA `(.L_x_0) ;  /* 0x0000002400848947 */ /* 0x000fea0003800000 */
[----:B0-----:R-:W0:Y:S01]  /*07d0*/  LDC.64 R2, c[0x0][0x250] ;  /* 0x00009400ff027b82 */ /* 0x001e220000000a00 */
[--C-:B------:R-:W-:Y:S01]  /*07e0*/  SHF.R.U32.HI R8, RZ, 0x5, R20.reuse ;  /* 0x00000005ff087819 */ /* 0x100fe20000011614 */
[----:B------:R-:W-:Y:S01]  /*07f0*/  ULDC UR4, c[0x0][0x258] ;  /* 0x0000960000047ab9 */ /* 0x000fe20000000800 */
[--C-:B------:R-:W-:Y:S01]  /*0800*/  SHF.R.U32.HI R6, RZ, 0x5, R20.reuse ;  /* 0x00000005ff067819 */ /* 0x100fe20000011614 */
[----:B------:R-:W-:Y:S01]  /*0810*/  ULDC.64 UR8, c[0x0][0x218] ;  /* 0x0000860000087ab9 */ /* 0x000fe20000000a00 */
[C---:B------:R-:W-:Y:S01]  /*0820*/  LOP3.LUT R4, R20.reuse, 0x1, RZ, 0xc0, !PT ;  /* 0x0000000114047812 */ /* 0x040fe200078ec0ff */
[----:B------:R-:W-:Y:S01]  /*0830*/  ULDC.64 UR18, c[0x0][0x260] ;  /* 0x0000980000127ab9 */ /* 0x000fe20000000a00 */
[----:B------:R-:W-:Y:S01]  /*0840*/  LOP3.LUT R7, R20, 0x1c, RZ, 0xc0, !PT ;  /* 0x0000001c14077812 */ /* 0x000fe200078ec0ff */
[----:B------:R-:W1:Y:S01]  /*0850*/  LDC R77, c[0x0][0x268] ;  /* 0x00009a00ff4d7b82 */ /* 0x000e620000000800 */
[----:B------:R-:W-:Y:S01]  /*0860*/  SGXT.U32 R8, R8, 0x3 ;  /* 0x000000030808781a */ /* 0x000fe20000000000 */
[----:B------:R-:W-:Y:S01]  /*0870*/  IMAD.MOV.U32 R74, RZ, RZ, 0x5410 ;  /* 0x00005410ff4a7424 */ /* 0x000fe200078e00ff */
[----:B------:R-:W-:Y:S01]  /*0880*/  R2UR UR17, R6 ;  /* 0x00000000061172ca */ /* 0x000fe200000e0000 */
[----:B------:R-:W-:Y:S01]  /*0890*/  IMAD R10, R4, 0x2, R7 ;  /* 0x00000002040a7824 */ /* 0x000fe200078e0207 */
[--C-:B------:R-:W-:Y:S01]  /*08a0*/  SHF.R.U32.HI R83, RZ, 0x1, R20.reuse ;  /* 0x00000001ff537819 */ /* 0x100fe20000011614 */
[----:B------:R-:W-:Y:S01]  /*08b0*/  IMAD.MOV.U32 R73, RZ, RZ, 0x7632 ;  /* 0x00007632ff497424 */ /* 0x000fe200078e00ff */
[C---:B------:R-:W-:Y:S01]  /*08c0*/  LOP3.LUT R6, R20.reuse, 0x1f, RZ, 0xc0, !PT ;  /* 0x0000001f14067812 */ /* 0x040fe200078ec0ff */
[----:B------:R-:W-:Y:S01]  /*08d0*/  UMOV UR10, 0xfffffffe ;  /* 0xfffffffe000a7882 */ /* 0x000fe20000000000 */
[----:B------:R-:W-:Y:S01]  /*08e0*/  SGXT.U32 R83, R83, 0x1 ;  /* 0x000000015353781a */ /* 0x000fe20000000000 */
[----:B------:R-:W-:Y:S01]  /*08f0*/  UMOV UR11, 0x7fffffdf ;  /* 0x7fffffdf000b7882 */ /* 0x000fe20000000000 */
[----:B------:R-:W-:Y:S01]  /*0900*/  LOP3.LUT R4, R20, 0xe0, RZ, 0xc0, !PT ;  /* 0x000000e014047812 */ /* 0x000fe200078ec0ff */
[----:B------:R-:W-:Y:S01]  /*0910*/  IMAD R7, R6, UR4, RZ ;  /* 0x0000000406077c24 */ /* 0x000fe2000f8e02ff */
[----:B------:R-:W-:Y:S01]  /*0920*/  LOP3.LUT R83, R10, R83, RZ, 0xfc, !PT ;  /* 0x000000530a537212 */ /* 0x000fe200078efcff */
[----:B------:R-:W-:Y:S01]  /*0930*/  UIMAD UR4, UR16, UR18, URZ ;  /* 0x00000012100472a4 */ /* 0x000fe2000f8e023f */
[----:B------:R-:W2:Y:S01]  /*0940*/  LDC.64 R10, c[0x0][0x220] ;  /* 0x00008800ff0a7b82 */ /* 0x000ea20000000a00 */
[----:B0-----:R-:W-:Y:S01]  /*0950*/  IMAD R8, R8, R3, RZ ;  /* 0x0000000308087224 */ /* 0x001fe200078e02ff */
[----:B------:R-:W-:Y:S01]  /*0960*/  SHF.R.S32.HI R9, RZ, 0x1f, R7 ;  /* 0x0000001fff097819 */ /* 0x000fe20000011407 */
[----:B------:R-:W-:Y:S01]  /*0970*/  IMAD R2, R2, UR16, RZ ;  /* 0x0000001002027c24 */ /* 0x000fe2000f8e02ff */
[----:B------:R-:W-:Y:S01]  /*0980*/  SHF.R.U32.HI R82, RZ, 0x2, R20 ;  /* 0x00000002ff527819 */ /* 0x000fe20000011614 */
[----:B------:R-:W-:Y:S01]  /*0990*/  IMAD R86, R3, 0x8, R8 ;  /* 0x0000000803567824 */ /* 0x000fe200078e0208 */
[----:B------:R-:W-:Y:S01]  /*09a0*/  SHF.R.U32.HI R4, RZ, 0x1, R4 ;  /* 0x00000001ff047819 */ /* 0x000fe20000011604 */
[----:B------:R-:W-:Y:S01]  /*09b0*/  USHF.R.S32.HI UR5, URZ, 0x1f, UR4 ;  /* 0x0000001f3f057899 */ /* 0x000fe20008011404 */
[----:B------:R-:W-:Y:S01]  /*09c0*/  IADD3 R7, P0, P1, R7, UR8, R2 ;  /* 0x0000000807077c10 */ /* 0x000fe2000f91e002 */
[C---:B------:R-:W-:Y:S01]  /*09d0*/  IMAD R88, R3.reuse, 0x8, R86 ;  /* 0x0000000803587824 */ /* 0x040fe200078e0256 */
[----:B------:R-:W-:Y:S01]  /*09e0*/  SHF.R.S32.HI R2, RZ, 0x1f, R2 ;  /* 0x0000001fff027819 */ /* 0x000fe20000011402 */
[----:B------:R-:W-:Y:S01]  /*09f0*/  IMAD.MOV.U32 R105, RZ, RZ, 0x3f800000 ;  /* 0x3f800000ff697424 */ /* 0x000fe200078e00ff */
[----:B------:R-:W-:Y:S01]  /*0a00*/  SGXT.U32 R82, R82, 0x3 ;  /* 0x000000035252781a */ /* 0x000fe20000000000 */
[----:B------:R-:W-:Y:S01]  /*0a10*/  IMAD R90, R3, 0x8, R88 ;  /* 0x00000008035a7824 */ /* 0x000fe200078e0258 */
[----:B------:R-:W-:Y:S01]  /*0a20*/  IADD3.X R9, R9, UR9, R2, P0, P1 ;  /* 0x0000000909097c10 */ /* 0x000fe200087e2402 */
[----:B------:R-:W-:Y:S01]  /*0a30*/  IMAD.MOV.U32 R106, RZ, RZ, -0x800000 ;  /* 0xff800000ff6a7424 */ /* 0x000fe200078e00ff */
[C---:B------:R-:W-:Y:S01]  /*0a40*/  IADD3 R85, P0, R8.reuse, R7, RZ ;  /* 0x0000000708557210 */ /* 0x040fe20007f1e0ff */
[----:B------:R-:W-:Y:S01]  /*0a50*/  IMAD R92, R3, 0x8, R90 ;  /* 0x00000008035c7824 */ /* 0x000fe200078e025a */
[----:B------:R-:W-:Y:S01]  /*0a60*/  SHF.R.U32.HI R2, RZ, 0x6, R20 ;  /* 0x00000006ff027819 */ /* 0x000fe20000011614 */
[----:B------:R-:W-:Y:S01]  /*0a70*/  IMAD.MOV.U32 R22, RZ, RZ, RZ ;  /* 0x000000ffff167224 */ /* 0x000fe200078e00ff */
[----:B------:R-:W-:Y:S01]  /*0a80*/  LOP3.LUT R82, R5, R4, R82, 0xfe, !PT ;  /* 0x0000000405527212 */ /* 0x000fe200078efe52 */
[C---:B------:R-:W-:Y:S01]  /*0a90*/  IMAD R94, R3.reuse, 0x8, R92 ;  /* 0x00000008035e7824 */ /* 0x040fe200078e025c */
[----:B------:R-:W-:Y:S01]  /*0aa0*/  LEA.HI.X.SX32 R84, R8, R9, 0x1, P0 ;  /* 0x0000000908547211 */ /* 0x000fe200000f0eff */
[----:B------:R-:W-:Y:S01]  /*0ab0*/  IMAD.MOV.U32 R104, RZ, RZ, 0x3f800000 ;  /* 0x3f800000ff687424 */ /* 0x000fe200078e00ff */
[----:B------:R-:W-:Y:S01]  /*0ac0*/  LOP3.LUT R4, R20, 0x3f, RZ, 0xc0, !PT ;  /* 0x0000003f14047812 */ /* 0x000fe200078ec0ff */
[----:B------:R-:W-:Y:S01]  /*0ad0*/  IMAD R96, R3, 0x8, R94 ;  /* 0x0000000803607824 */ /* 0x000fe200078e025e */
[----:B------:R-:W-:-:S02]  /*0ae0*/  SGXT.U32 R2, R2, 0x2 ;  /* 0x000000020202781a */ /* 0x000fc40000000000 */
[----:B------:R-:W-:Y:S02]  /*0af0*/  CS2R R56, SRZ ;  /* 0x0000000000387805 */ /* 0x000fe4000001ff00 */
[-C--:B------:R-:W-:Y:S01]  /*0b00*/  IADD3 R87, P0, R86, R7.reuse, RZ ;  /* 0x0000000756577210 */ /* 0x080fe20007f1e0ff */
[----:B------:R-:W-:Y:S01]  /*0b10*/  IMAD R5, R4, UR19, RZ ;  /* 0x0000001304057c24 */ /* 0x000fe2000f8e02ff */
[----:B------:R-:W-:Y:S01]  /*0b20*/  IADD3 R89, P1, R88, R7, RZ ;  /* 0x0000000758597210 */ /* 0x000fe20007f3e0ff */
[----:B-1----:R-:W-:Y:S01]  /*0b30*/  IMAD R100, R2, R77, RZ ;  /* 0x0000004d02647224 */ /* 0x002fe200078e02ff */
[-C--:B------:R-:W-:Y:S01]  /*0b40*/  LEA.HI.X.SX32 R86, R86, R9.reuse, 0x1, P0 ;  /* 0x0000000956567211 */ /* 0x080fe200000f0eff */
[----:B------:R-:W-:Y:S01]  /*0b50*/  IMAD R98, R3, 0x8, R96 ;  /* 0x0000000803627824 */ /* 0x000fe200078e0260 */
[----:B------:R-:W-:Y:S01]  /*0b60*/  LEA.HI.X.SX32 R88, R88, R9, 0x1, P1 ;  /* 0x0000000958587211 */ /* 0x000fe200008f0eff */
[----:B------:R-:W-:Y:S01]  /*0b70*/  IMAD R103, R77, 0x4, R100 ;  /* 0x000000044d677824 */ /* 0x000fe200078e0264 */
[----:B------:R-:W-:-:S02]  /*0b80*/  IADD3 R93, P0, R92, R7, RZ ;  /* 0x000000075c5d7210 */ /* 0x000fc40007f1e0ff */
[----:B------:R-:W-:Y:S02]  /*0b90*/  CS2R R58, SRZ ;  /* 0x00000000003a7805 */ /* 0x000fe4000001ff00 */
[----:B------:R-:W-:Y:S01]  /*0ba0*/  IADD3 R95, P1, R94, R7, RZ ;  /* 0x000000075e5f7210 */ /* 0x000fe20007f3e0ff */
[C---:B------:R-:W-:Y:S01]  /*0bb0*/  IMAD R80, R77.reuse, 0x4, R103 ;  /* 0x000000044d507824 */ /* 0x040fe200078e0267 */
[-C--:B------:R-:W-:Y:S02]  /*0bc0*/  LEA.HI.X.SX32 R92, R92, R9.reuse, 0x1, P0 ;  /* 0x000000095c5c7211 */ /* 0x080fe400000f0eff */
[----:B------:R-:W-:Y:S02]  /*0bd0*/  CS2R R60, SRZ ;  /* 0x00000000003c7805 */ /* 0x000fe4000001ff00 */
[----:B------:R-:W-:Y:S01]  /*0be0*/  LEA.HI.X.SX32 R94, R94, R9, 0x1, P1 ;  /* 0x000000095e5e7211 */ /* 0x000fe200008f0eff */
[----:B------:R-:W-:Y:S01]  /*0bf0*/  IMAD R79, R77, 0x8, R80 ;  /* 0x000000084d4f7824 */ /* 0x000fe200078e0250 */
[----:B--2---:R-:W-:Y:S01]  /*0c00*/  IADD3 R81, P0, P1, R5, UR4, R10 ;  /* 0x0000000405517c10 */ /* 0x004fe2000f91e00a */
[----:B------:R-:W-:Y:S01]  /*0c10*/  UIADD3 UR4, UR7, 0x1000, URZ ;  /* 0x0000100007047890 */ /* 0x000fe2000fffe03f */
[----:B------:R-:W-:Y:S01]  /*0c20*/  SHF.R.S32.HI R6, RZ, 0x1f, R5 ;  /* 0x0000001fff067819 */ /* 0x000fe20000011405 */
[----:B------:R-:W-:Y:S01]  /*0c30*/  IMAD R78, R77, 0x4, R79 ;  /* 0x000000044d4e7824 */ /* 0x000fe200078e024f */
[----:B------:R-:W-:Y:S01]  /*0c40*/  IADD3 R91, P2, R90, R7, RZ ;  /* 0x000000075a5b7210 */ /* 0x000fe20007f5e0ff */
[----:B------:R-:W-:Y:S01]  /*0c50*/  USHF.R.U32.HI UR4, URZ, 0x4, UR4 ;  /* 0x000000043f047899 */ /* 0x000fe20008011604 */
[----:B------:R-:W-:-:S02]  /*0c60*/  LEA.HI R2, R20, 0xc, RZ, 0x1a ;  /* 0x0000000c14027811 */ /* 0x000fc400078fd0ff */
[----:B------:R-:W-:Y:S02]  /*0c70*/  CS2R R62, SRZ ;  /* 0x00000000003e7805 */ /* 0x000fe4000001ff00 */
[----:B------:R-:W-:Y:S01]  /*0c80*/  LEA.HI R4, R20, 0x1c, RZ, 0x1a ;  /* 0x0000001c14047811 */ /* 0x000fe200078fd0ff */
[----:B------:R-:W-:Y:S01]  /*0c90*/  USGXT.U32 UR8, UR4, 0xe ;  /* 0x0000000e0408789a */ /* 0x000fe20008000000 */
[----:B------:R-:W-:Y:S01]  /*0ca0*/  IADD3.X R5, R6, UR5, R11, P0, P1 ;  /* 0x0000000506057c10 */ /* 0x000fe200087e240b */
[----:B------:R-:W-:Y:S01]  /*0cb0*/  IMAD R2, R2, R77, RZ ;  /* 0x0000004d02027224 */ /* 0x000fe200078e02ff */
[----:B------:R-:W-:Y:S01]  /*0cc0*/  IADD3 R110, P0, R100, R81, RZ ;  /* 0x00000051646e7210 */ /* 0x000fe20007f1e0ff */
[----:B------:R-:W-:Y:S01]  /*0cd0*/  IMAD R4, R4, R77, RZ ;  /* 0x0000004d04047224 */ /* 0x000fe200078e02ff */
[----:B------:R-:W-:Y:S01]  /*0ce0*/  LEA.HI.X.SX32 R90, R90, R9, 0x1, P2 ;  /* 0x000000095a5a7211 */ /* 0x000fe200010f0eff */
[----:B------:R-:W-:Y:S01]  /*0cf0*/  IMAD R77, R77, 0x4, R78 ;  /* 0x000000044d4d7824 */ /* 0x000fe200078e024e */
[----:B------:R-:W-:-:S02]  /*0d00*/  IADD3 R97, P2, R96, R7, RZ ;  /* 0x0000000760617210 */ /* 0x000fc40007f5e0ff */
[----:B------:R-:W-:Y:S02]  /*0d10*/  CS2R R64, SRZ ;  /* 0x0000000000407805 */ /* 0x000fe4000001ff00 */
[----:B------:R-:W-:Y:S02]  /*0d20*/  LEA.HI.X.SX32 R100, R100, R5, 0x1, P0 ;  /* 0x0000000564647211 */ /* 0x000fe400000f0eff */
[----:B------:R-:W-:Y:S02]  /*0d30*/  CS2R R66, SRZ ;  /* 0x0000000000427805 */ /* 0x000fe4000001ff00 */
[----:B------:R-:W-:Y:S02]  /*0d40*/  IADD3 R113, P0, R103, R81, RZ ;  /* 0x0000005167717210 */ /* 0x000fe40007f1e0ff */
[----:B------:R-:W-:Y:S02]  /*0d50*/  CS2R R68, SRZ ;  /* 0x0000000000447805 */ /* 0x000fe4000001ff00 */
[----:B------:R-:W-:-:S02]  /*0d60*/  LEA.HI.X.SX32 R96, R96, R9, 0x1, P2 ;  /* 0x0000000960607211 */ /* 0x000fc400010f0eff */
[----:B------:R-:W-:Y:S02]  /*0d70*/  CS2R R70, SRZ ;  /* 0x0000000000467805 */ /* 0x000fe4000001ff00 */
[-C--:B------:R-:W-:Y:S01]  /*0d80*/  IADD3 R111, P1, R2, R81.reuse, RZ ;  /* 0x00000051026f7210 */ /* 0x080fe20007f3e0ff */
[----:B------:R-:W-:Y:S01]  /*0d90*/  UMOV UR9, URZ ;  /* 0x0000003f00097c82 */ /* 0x000fe20008000000 */
[----:B------:R-:W-:Y:S01]  /*0da0*/  IADD3 R112, P2, R4, R81, RZ ;  /* 0x0000005104707210 */ /* 0x000fe20007f5e0ff */
[----:B------:R-:W-:Y:S01]  /*0db0*/  UIADD3.64 UR22, UR8, -UR10, URZ ;  /* 0x8000000a08167297 */ /* 0x000fe2000fffe03f */
[----:B------:R-:W-:Y:S01]  /*0dc0*/  LEA.HI.X.SX32 R103, R103, R5, 0x1, P0 ;  /* 0x0000000567677211 */ /* 0x000fe200000f0eff */
[----:B------:R-:W-:Y:S01]  /*0dd0*/  UMOV UR5, URZ ;  /* 0x0000003f00057c82 */ /* 0x000fe20008000000 */
[----:B------:R-:W-:Y:S01]  /*0de0*/  IADD3 R99, P3, R98, R7, RZ ;  /* 0x0000000762637210 */ /* 0x000fe20007f7e0ff */
[----:B------:R-:W-:Y:S01]  /*0df0*/  UMOV UR6, URZ ;  /* 0x0000003f00067c82 */ /* 0x000fe20008000000 */
[----:B------:R-:W-:Y:S01]  /*0e00*/  IADD3 R114, P0, R80, R81, RZ ;  /* 0x0000005150727210 */ /* 0x000fe20007f1e0ff */
[----:B------:R-:W-:Y:S01]  /*0e10*/  UMOV UR4, URZ ;  /* 0x0000003f00047c82 */ /* 0x000fe20008000000 */
[----:B------:R-:W-:Y:S01]  /*0e20*/  SEL R75, RZ, 0x90, !P5 ;  /* 0x00000090ff4b7807 */ /* 0x000fe20006800000 */
[----:B------:R-:W-:Y:S01]  /*0e30*/  ULDC UR11, c[0x0][0x238] ;  /* 0x00008e00000b7ab9 */ /* 0x000fe20000000800 */
[-C--:B------:R-:W-:Y:S01]  /*0e40*/  LEA.HI.X.SX32 R101, R2, R5.reuse, 0x1, P1 ;  /* 0x0000000502657211 */ /* 0x080fe200008f0eff */
[----:B------:R-:W-:Y:S01]  /*0e50*/  IMAD.MOV.U32 R2, RZ, RZ, -0x800000 ;  /* 0xff800000ff027424 */ /* 0x000fe200078e00ff */
[----:B------:R-:W-:-:S02]  /*0e60*/  LEA.HI.X.SX32 R102, R4, R5, 0x1, P2 ;  /* 0x0000000504667211 */ /* 0x000fc400010f0eff */
[----:B------:R-:W-:Y:S02]  /*0e70*/  LEA.HI.X.SX32 R98, R98, R9, 0x1, P3 ;  /* 0x0000000962627211 */ /* 0x000fe400018f0eff */
[-C--:B------:R-:W-:Y:S02]  /*0e80*/  IADD3 R115, P1, R79, R81.reuse, RZ ;  /* 0x000000514f737210 */ /* 0x080fe40007f3e0ff */
[----:B------:R-:W-:Y:S02]  /*0e90*/  IADD3 R109, P2, R78, R81, RZ ;  /* 0x000000514e6d7210 */ /* 0x000fe40007f5e0ff */
[----:B------:R-:W-:Y:S02]  /*0ea0*/  LEA.HI.X.SX32 R80, R80, R5, 0x1, P0 ;  /* 0x0000000550507211 */ /* 0x000fe400000f0eff */
[----:B------:R-:W-:Y:S02]  /*0eb0*/  IADD3 R81, P3, R77, R81, RZ ;  /* 0x000000514d517210 */ /* 0x000fe40007f7e0ff */
[----:B------:R-:W-:-:S02]  /*0ec0*/  LOP3.LUT P0, RZ, R20, 0x2, RZ, 0xc0, !PT ;  /* 0x0000000214ff7812 */ /* 0x000fc4000780c0ff */
[----:B------:R-:W-:Y:S02]  /*0ed0*/  LOP3.LUT R75, R75, 0x7f, R20, 0x78, !PT ;  /* 0x0000007f4b4b7812 */ /* 0x000fe400078e7814 */
[-C--:B------:R-:W-:Y:S02]  /*0ee0*/  LEA.HI.X.SX32 R79, R79, R5.reuse, 0x1, P1 ;  /* 0x000000054f4f7211 */ /* 0x080fe400008f0eff */
[-C--:B------:R-:W-:Y:S02]  /*0ef0*/  LEA.HI.X.SX32 R78, R78, R5.reuse, 0x1, P2 ;  /* 0x000000054e4e7211 */ /* 0x080fe400010f0eff */
[----:B------:R-:W-:Y:S02]  /*0f00*/  LEA.HI.X.SX32 R77, R77, R5, 0x1, P3 ;  /* 0x000000054d4d7211 */ /* 0x000fe400018f0eff */
[----:B------:R-:W-:Y:S02]  /*0f10*/  LOP3.LUT R76, R76, 0x6, RZ, 0xc0, !PT ;  /* 0x000000064c4c7812 */ /* 0x000fe400078ec0ff */
[----:B------:R-:W-:-:S02]  /*0f20*/  LOP3.LUT P6, RZ, R20, 0x1, RZ, 0xc0, !PT ;  /* 0x0000000114ff7812 */ /* 0x000fc400078cc0ff */
[----:B------:R-:W-:Y:S02]  /*0f30*/  SEL R74, R74, 0x1054, !P0 ;  /* 0x000010544a4a7807 */ /* 0x000fe40004000000 */
[----:B------:R-:W-:Y:S02]  /*0f40*/  SEL R73, R73, 0x3276, !P0 ;  /* 0x0000327649497807 */ /* 0x000fe40004000000 */
[----:B------:R-:W-:Y:S02]  /*0f50*/  LOP3.LUT R72, R75, 0x20, RZ, 0x3c, !PT ;  /* 0x000000204b487812 */ /* 0x000fe400078e3cff */
[----:B------:R-:W-:Y:S02]  /*0f60*/  LOP3.LUT R23, R82, 0x8, RZ, 0xfc, !PT ;  /* 0x0000000852177812 */ /* 0x000fe400078efcff */
[----:B------:R-:W-:-:S07]  /*0f70*/  LOP3.LUT R21, R83, 0x1, RZ, 0x3c, !PT ;  /* 0x0000000153157812 */ /* 0x000fce00078e3cff */
.L_x_1:
[----:B------:R-:W-:Y:S02]  /*0f80*/  SHF.R.S32.HI R19, RZ, 0x1f, R22 ;  /* 0x0000001fff137819 */ /* 0x000fe40000011416 */
[C---:B------:R-:W-:Y:S02]  /*0f90*/  IADD3 R16, P0, R22.reuse, R85, RZ ;  /* 0x0000005516107210 */ /* 0x040fe40007f1e0ff */
[----:B------:R-:W-:-:S03]  /*0fa0*/  IADD3 R14, P1, R22, R87, RZ ;  /* 0x00000057160e7210 */ /* 0x000fc60007f3e0ff */
[C---:B------:R-:W-:Y:S01]  /*0fb0*/  IMAD.X R17, R19.reuse, 0x1, R84, P0 ;  /* 0x0000000113117824 */ /* 0x040fe200000e0654 */
[C---:B------:R-:W-:Y:S01]  /*0fc0*/  IADD3 R12, P0, R22.reuse, R89, RZ ;  /* 0x00000059160c7210 */ /* 0x040fe20007f1e0ff */
[C---:B------:R-:W-:Y:S01]  /*0fd0*/  IMAD.X R15, R19.reuse, 0x1, R86, P1 ;  /* 0x00000001130f7824 */ /* 0x040fe200008e0656 */
[C---:B------:R-:W-:Y:S02]  /*0fe0*/  IADD3 R4, P1, R22.reuse, R91, RZ ;  /* 0x0000005b16047210 */ /* 0x040fe40007f3e0ff */
[----:B------:R0:W2:Y:S01]  /*0ff0*/  LDG.E.U8 R18, desc[UR20][R16.64] ;  /* 0x0000001410127981 */ /* 0x0000a2000c1e1100 */
[C---:B------:R-:W-:Y:S01]  /*1000*/  IMAD.X R13, R19.reuse, 0x1, R88, P0 ;  /* 0x00000001130d7824 */ /* 0x040fe200000e0658 */
[C---:B------:R-:W-:Y:S01]  /*1010*/  IADD3 R6, P0, R22.reuse, R93, RZ ;  /* 0x0000005d16067210 */ /* 0x040fe20007f1e0ff */
[C---:B------:R-:W-:Y:S01]  /*1020*/  IMAD.X R5, R19.reuse, 0x1, R90, P1 ;  /* 0x0000000113057824 */ /* 0x040fe200008e065a */
[C---:B------:R-:W-:Y:S01]  /*1030*/  IADD3 R10, P1, R22.reuse, R95, RZ ;  /* 0x0000005f160a7210 */ /* 0x040fe20007f3e0ff */
[----:B------:R-:W3:Y:S01]  /*1040*/  LDG.E.U8 R14, desc[UR20][R14.64] ;  /* 0x000000140e0e7981 */ /* 0x000ee2000c1e1100 */
[----:B------:R-:W-:Y:S01]  /*1050*/  IADD3 R8, P2, R22, R97, RZ ;  /* 0x0000006116087210 */ /* 0x000fe20007f5e0ff */
[----:B------:R-:W-:-:S02]  /*1060*/  IMAD.X R7, R19, 0x1, R92, P0 ;  /* 0x0000000113077824 */ /* 0x000fc400000e065c */
[----:B------:R-:W4:Y:S01]  /*1070*/  LDG.E.U8 R12, desc[UR20][R12.64] ;  /* 0x000000140c0c7981 */ /* 0x000f22000c1e1100 */
[----:B0-----:R-:W-:Y:S01]  /*1080*/  IADD3 R16, P0, R22, R99, RZ ;  /* 0x0000006316107210 */ /* 0x001fe20007f1e0ff */
[C---:B------:R-:W-:Y:S02]  /*1090*/  IMAD.X R11, R19.reuse, 0x1, R94, P1 ;  /* 0x00000001130b7824 */ /* 0x040fe400008e065e */
[C---:B------:R-:W-:Y:S01]  /*10a0*/  IMAD.X R9, R19.reuse, 0x1, R96, P2 ;  /* 0x0000000113097824 */ /* 0x040fe200010e0660 */
[----:B------:R-:W5:Y:S01]  /*10b0*/  LDG.E.U8 R4, desc[UR20][R4.64] ;  /* 0x0000001404047981 */ /* 0x000f62000c1e1100 */
[----:B------:R-:W-:-:S03]  /*10c0*/  IMAD.X R17, R19, 0x1, R98, P0 ;  /* 0x0000000113117824 */ /* 0x000fc600000e0662 */
[----:B------:R-:W5:Y:S04]  /*10d0*/  LDG.E.U8 R6, desc[UR20][R6.64] ;  /* 0x0000001406067981 */ /* 0x000f68000c1e1100 */
[----:B------:R-:W5:Y:S04]  /*10e0*/  LDG.E.U8 R10, desc[UR20][R10.64] ;  /* 0x000000140a0a7981 */ /* 0x000f68000c1e1100 */
[----:B------:R-:W5:Y:S04]  /*10f0*/  LDG.E.U8 R8, desc[UR20][R8.64] ;  /* 0x0000001408087981 */ /* 0x000f68000c1e1100 */
[----:B------:R-:W5:Y:S01]  /*1100*/  LDG.E.U8 R16, desc[UR20][R16.64] ;  /* 0x0000001410107981 */ /* 0x000f62000c1e1100 */
[----:B------:R-:W-:Y:S01]  /*1110*/  USHF.L.U32 UR10, UR17, 0x5, URZ ;  /* 0x00000005110a7899 */ /* 0x000fe2000800063f */
[----:B------:R-:W-:Y:S03]  /*1120*/  BAR.SYNC.DEFER_BLOCKING 0x0 ;  /* 0x0000000000007b1d */ /* 0x000fe60000010000 */
[----:B------:R-:W-:Y:S01]  /*1130*/  ULOP3.LUT UR10, UR10, 0x80, URZ, 0xc0, !UPT ;  /* 0x000000800a0a7892 */ /* 0x000fe2000f8ec03f */
[----:B------:R-:W-:-:S03]  /*1140*/  IADD3 R107, P4, R76, UR5, RZ ;  /* 0x000000054c6b7c10 */ /* 0x000fc6000ff9e0ff */
[----:B------:R-:W-:Y:S01]  /*1150*/  ULEA.HI UR10, UR7, UR10, URZ, 0x1c ;  /* 0x0000000a070a7291 */ /* 0x000fe2000f8fe03f */
[----:B------:R-:W-:Y:S01]  /*1160*/  UMOV UR14, UR8 ;  /* 0x00000008000e7c82 */ /* 0x000fe20008000000 */
[----:B------:R-:W-:Y:S02]  /*1170*/  UMOV UR15, 0xc0000010 ;  /* 0xc0000010000f7882 */ /* 0x000fe40000000000 */
[----:B------:R-:W-:Y:S01]  /*1180*/  ULOP3.LUT UR12, UR10, 0x3fff, URZ, 0xc0, !UPT ;  /* 0x00003fff0a0c7892 */ /* 0x000fe2000f8ec03f */
[----:B------:R-:W-:Y:S01]  /*1190*/  IMAD.X R116, RZ, RZ, UR6, P4 ;  /* 0x00000006ff747e24 */ /* 0x000fe2000a0e06ff */
[----:B------:R-:W-:Y:S01]  /*11a0*/  UMOV UR13, 0xc0000010 ;  /* 0xc0000010000d7882 */ /* 0x000fe20000000000 */
[----:B------:R-:W-:Y:S01]  /*11b0*/  USHF.R.S32.HI UR10, URZ, 0x1f, UR4 ;  /* 0x0000001f3f0a7899 */ /* 0x000fe20008011404 */
[----:B--2---:R0:W-:Y:S04]  /*11c0*/  STS.U8 [R75+UR7+0x1000], R18 ;  /* 0x001000124b007988 */ /* 0x0041e80008000007 */
[----:B---3--:R-:W-:Y:S04]  /*11d0*/  STS.U8 [R75+UR7+0x1100], R14 ;  /* 0x0011000e4b007988 */ /* 0x008fe80008000007 */
[----:B----4-:R-:W-:Y:S01]  /*11e0*/  STS.U8 [R75+UR7+0x1200], R12 ;  /* 0x0012000c4b007988 */ /* 0x010fe20008000007 */
[----:B0-----:R-:W-:-:S03]  /*11f0*/  IADD3 R18, P4, R112, UR4, RZ ;  /* 0x0000000470127c10 */ /* 0x001fc6000ff9e0ff */
[----:B-----5:R0:W-:Y:S01]  /*1200*/  STS.U8 [R75+UR7+0x1300], R4 ;  /* 0x001300044b007988 */ /* 0x0201e20008000007 */
[----:B------:R-:W-:-:S03]  /*1210*/  IADD3.X R19, R102, UR10, RZ, P4, !PT ;  /* 0x0000000a66137c10 */ /* 0x000fc6000a7fe4ff */
[----:B------:R1:W-:Y:S04]  /*1220*/  STS.U8 [R75+UR7+0x1400], R6 ;  /* 0x001400064b007988 */ /* 0x0003e80008000007 */
[----:B------:R2:W-:Y:S01]  /*1230*/  STS.U8 [R75+UR7+0x1500], R10 ;  /* 0x0015000a4b007988 */ /* 0x0005e20008000007 */
[----:B0-----:R-:W-:-:S03]  /*1240*/  IADD3 R4, P2, R110, UR4, RZ ;  /* 0x000000046e047c10 */ /* 0x001fc6000ff5e0ff */
[----:B------:R0:W-:Y:S01]  /*1250*/  STS.U8 [R75+UR7+0x1600], R8 ;  /* 0x001600084b007988 */ /* 0x0001e20008000007 */
[----:B-1----:R-:W-:-:S03]  /*1260*/  IADD3 R6, P3, R113, UR4, RZ ;  /* 0x0000000471067c10 */ /* 0x002fc6000ff7e0ff */
[----:B------:R1:W-:Y:S01]  /*1270*/  STS.U8 [R75+UR7+0x1700], R16 ;  /* 0x001700104b007988 */ /* 0x0003e20008000007 */
[----:B------:R-:W-:Y:S02]  /*1280*/  IADD3.X R5, R100, UR10, RZ, P2, !PT ;  /* 0x0000000a64057c10 */ /* 0x000fe400097fe4ff */
[----:B--2---:R-:W-:Y:S01]  /*1290*/  IADD3 R10, P1, R111, UR4, RZ ;  /* 0x000000046f0a7c10 */ /* 0x004fe2000ff3e0ff */
[----:B------:R2:W-:Y:S06]  /*12a0*/  MEMBAR.ALL.CTA ;  /* 0x0000000000007992 */ /* 0x0005ec0000008000 */
[----:B--2---:R-:W2:Y:S01]  /*12b0*/  FENCE.VIEW.ASYNC.S ;  /* 0x00000000000073c6 */ /* 0x004ea20000000000 */
[----:B------:R-:W-:Y:S01]  /*12c0*/  IADD3.X R7, R103, UR10, RZ, P3, !PT ;  /* 0x0000000a67077c10 */ /* 0x000fe20009ffe4ff */
[----:B--2---:R-:W-:Y:S01]  /*12d0*/  BAR.SYNC.DEFER_BLOCKING 0x0 ;  /* 0x0000000000007b1d */ /* 0x004fe20000010000 */
[----:B0-----:R-:W-:-:S02]  /*12e0*/  IADD3 R8, P0, R114, UR4, RZ ;  /* 0x0000000472087c10 */ /* 0x001fc4000ff1e0ff */
[----:B------:R-:W-:Y:S02]  /*12f0*/  IADD3 R13, P3, R107, 0x9, RZ ;  /* 0x000000096b0d7810 */ /* 0x000fe40007f7e0ff */
[----:B------:R-:W-:Y:S02]  /*1300*/  IADD3 R12, P2, R115, UR4, RZ ;  /* 0x00000004730c7c10 */ /* 0x000fe4000ff5e0ff */
[----:B------:R-:W-:Y:S01]  /*1310*/  IADD3.X R9, R80, UR10, RZ, P0, !PT ;  /* 0x0000000a50097c10 */ /* 0x000fe200087fe4ff */
[----:B------:R-:W-:Y:S01]  /*1320*/  IMAD.X R120, RZ, RZ, R116, P3 ;  /* 0x000000ffff787224 */ /* 0x000fe200018e0674 */
[----:B------:R-:W-:Y:S02]  /*1330*/  IADD3.X R11, R101, UR10, RZ, P1, !PT ;  /* 0x0000000a650b7c10 */ /* 0x000fe40008ffe4ff */
[C---:B------:R-:W-:Y:S02]  /*1340*/  ISETP.GT.U32.AND P1, PT, R13.reuse, R82, PT ;  /* 0x000000520d00720c */ /* 0x040fe40003f24070 */
[----:B------:R-:W-:-:S02]  /*1350*/  ISETP.GT.U32.AND P0, PT, R13, R23, PT ;  /* 0x000000170d00720c */ /* 0x000fc40003f04070 */
[----:B------:R-:W-:Y:S02]  /*1360*/  IADD3.X R13, R79, UR10, RZ, P2, !PT ;  /* 0x0000000a4f0d7c10 */ /* 0x000fe400097fe4ff */
[----:B------:R-:W-:Y:S02]  /*1370*/  IADD3 R14, P3, R109, UR4, RZ ;  /* 0x000000046d0e7c10 */ /* 0x000fe4000ff7e0ff */
[----:B-1----:R-:W-:Y:S02]  /*1380*/  IADD3 R16, P2, R81, UR4, RZ ;  /* 0x0000000451107c10 */ /* 0x002fe4000ff5e0ff */
[----:B------:R-:W-:Y:S02]  /*1390*/  IADD3.X R15, R78, UR10, RZ, P3, !PT ;  /* 0x0000000a4e0f7c10 */ /* 0x000fe40009ffe4ff */
[----:B------:R-:W-:Y:S01]  /*13a0*/  IADD3.X R17, R77, UR10, RZ, P2, !PT ;  /* 0x0000000a4d117c10 */ /* 0x000fe200097fe4ff */
[----:B------:R-:W-:Y:S01]  /*13b0*/  WARPGROUP.ARRIVE ;  /* 0x00000000000079c5 */ /* 0x000fe20000000000 */
[----:B------:R-:W2:Y:S01]  /*13c0*/  LDG.E.U8 R4, desc[UR20][R4.64] ;  /* 0x0000001404047981 */ /* 0x000ea2000c1e1100 */
[----:B------:R-:W-:-:S02]  /*13d0*/  ISETP.GT.U32.AND.EX P1, PT, R120, RZ, PT, P1 ;  /* 0x000000ff7800720c */ /* 0x000fc40003f24110 */
[----:B------:R-:W-:Y:S01]  /*13e0*/  IADD3 R117, P3, R107, 0x10, RZ ;  /* 0x000000106b757810 */ /* 0x000fe20007f7e0ff */
[----:B------:R-:W3:Y:S01]  /*13f0*/  LDG.E.U8 R8, desc[UR20][R8.64] ;  /* 0x0000001408087981 */ /* 0x000ee2000c1e1100 */
[----:B------:R-:W-:Y:S01]  /*1400*/  QGMMA.64x64x32.F32.E4M3.E4M3 R24, gdesc[UR12], RZ, !UPT, gsb0 ;  /* 0x00e000000c1879f3 */ /* 0x000fe2000c0008ff */
[----:B------:R-:W-:Y:S02]  /*1410*/  ISETP.GT.U32.AND.EX P0, PT, R120, RZ, PT, P0 ;  /* 0x000000ff7800720c */ /* 0x000fe40003f04100 */
[----:B------:R-:W4:Y:S01]  /*1420*/  LDG.E.U8 R12, desc[UR20][R12.64] ;  /* 0x000000140c0c7981 */ /* 0x000f22000c1e1100 */
[C---:B------:R-:W-:Y:S01]  /*1430*/  ISETP.GT.U32.AND P2, PT, R117.reuse, R82, PT ;  /* 0x000000527500720c */ /* 0x040fe20003f44070 */
[----:B------:R-:W-:Y:S01]  /*1440*/  IMAD.X R118, RZ, RZ, R116, P3 ;  /* 0x000000ffff767224 */ /* 0x000fe200018e0674 */
[----:B------:R-:W-:Y:S01]  /*1450*/  ISETP.GT.U32.AND P4, PT, R117, R23, PT ;  /* 0x000000177500720c */ /* 0x000fe20003f84070 */
[----:B------:R0:W5:Y:S03]  /*1460*/  LDG.E.U8 R16, desc[UR20][R16.64] ;  /* 0x0000001410107981 */ /* 0x000166000c1e1100 */
[C---:B------:R-:W-:Y:S01]  /*1470*/  ISETP.GT.U32.AND.EX P2, PT, R118.reuse, RZ, PT, P2 ;  /* 0x000000ff7600720c */ /* 0x040fe20003f44120 */
[----:B------:R1:W5:Y:S01]  /*1480*/  LDG.E.U8 R7, desc[UR20][R6.64] ;  /* 0x0000001406077981 */ /* 0x000362000c1e1100 */
[----:B------:R-:W-:-:S03]  /*1490*/  ISETP.GT.U32.AND.EX P4, PT, R118, RZ, PT, P4 ;  /* 0x000000ff7600720c */ /* 0x000fc60003f84140 */
[----:B------:R-:W5:Y:S04]  /*14a0*/  LDG.E.U8 R11, desc[UR20][R10.64] ;  /* 0x000000140a0b7981 */ /* 0x000f68000c1e1100 */
[----:B------:R1:W5:Y:S04]  /*14b0*/  LDG.E.U8 R15, desc[UR20][R14.64] ;  /* 0x000000140e0f7981 */ /* 0x000368000c1e1100 */
[----:B------:R1:W5:Y:S01]  /*14c0*/  LDG.E.U8 R19, desc[UR20][R18.64] ;  /* 0x0000001412137981 */ /* 0x000362000c1e1100 */
[----:B0-----:R-:W-:Y:S01]  /*14d0*/  LOP3.LUT R17, R107, 0x28, RZ, 0xfc, !PT ;  /* 0x000000286b117812 */ /* 0x001fe200078efcff */
[----:B------:R-:W-:-:S02]  /*14e0*/  WARPGROUP.DEPBAR.LE gsb0, 0x0 ;  /* 0x00008000000079c5 */ /* 0x000fc40000010000 */
[----:B------:R-:W-:Y:S01]  /*14f0*/  FMUL R29, R29, UR11 ;  /* 0x0000000b1d1d7c20 */ /* 0x000fe20008400000 */
[----:B------:R-:W-:Y:S01]  /*1500*/  FMUL R32, R32, UR11 ;  /* 0x0000000b20207c20 */ /* 0x000fe20008400000 */
[----:B------:R-:W-:Y:S01]  /*1510*/  FMUL R31, R31, UR11 ;  /* 0x0000000b1f1f7c20 */ /* 0x000fe20008400000 */
[----:B------:R-:W-:Y:S01]  /*1520*/  FMUL R34, R34, UR11 ;  /* 0x0000000b22227c20 */ /* 0x000fe20008400000 */
[----:B------:R-:W-:Y:S01]  /*1530*/  LOP3.LUT R13, R107, 0x21, RZ, 0xfc, !PT ;  /* 0x000000216b0d7812 */ /* 0x000fe200078efcff */
[----:B------:R-:W-:Y:S01]  /*1540*/  BAR.SYNC.DEFER_BLOCKING 0x0 ;  /* 0x0000000000007b1d */ /* 0x000fe20000010000 */
[----:B------:R-:W-:Y:S02]  /*1550*/  FSEL R29, R29, -INF , !P1 ;  /* 0xff8000001d1d7808 */ /* 0x000fe40004800000 */
[----:B------:R-:W-:Y:S02]  /*1560*/  IADD3 R117, P1, R107, 0x11, RZ ;  /* 0x000000116b757810 */ /* 0x000fe40007f3e0ff */
[----:B------:R-:W-:-:S02]  /*1570*/  FSEL R31, R31, -INF , !P0 ;  /* 0xff8000001f1f7808 */ /* 0x000fc40004000000 */
[C---:B------:R-:W-:Y:S01]  /*1580*/  ISETP.GT.U32.AND P3, PT, R117.reuse, R82, PT ;  /* 0x000000527500720c */ /* 0x040fe20003f64070 */
[----:B------:R-:W-:Y:S01]  /*1590*/  IMAD.X R119, RZ, RZ, R116, P1 ;  /* 0x000000ffff777224 */ /* 0x000fe200008e0674 */
[----:B------:R-:W-:Y:S01]  /*15a0*/  ISETP.GT.U32.AND P1, PT, R117, R23, PT ;  /* 0x000000177500720c */ /* 0x000fe20003f24070 */
[----:B------:R-:W-:Y:S01]  /*15b0*/  FMUL R117, R33, UR11 ;  /* 0x0000000b21757c20 */ /* 0x000fe20008400000 */
[----:B------:R-:W-:Y:S02]  /*15c0*/  FSEL R33, R32, -INF , !P2 ;  /* 0xff80000020217808 */ /* 0x000fe40005000000 */
[----:B------:R-:W-:Y:S02]  /*15d0*/  ISETP.GT.U32.AND.EX P3, PT, R119, RZ, PT, P3 ;  /* 0x000000ff7700720c */ /* 0x000fe40003f64130 */
[----:B------:R-:W-:Y:S02]  /*15e0*/  IADD3 R118, P0, R107, 0x18, RZ ;  /* 0x000000186b767810 */ /* 0x000fe40007f1e0ff */
[----:B------:R-:W-:-:S02]  /*15f0*/  FSEL R32, R117, -INF , !P3 ;  /* 0xff80000075207808 */ /* 0x000fc40005800000 */
[----:B------:R-:W-:Y:S02]  /*1600*/  IADD3 R120, P3, R107, 0x19, RZ ;  /* 0x000000196b787810 */ /* 0x000fe40007f7e0ff */
[----:B------:R-:W-:Y:S02]  /*1610*/  FSEL R34, R34, -INF , !P4 ;  /* 0xff80000022227808 */ /* 0x000fe40006000000 */
[C---:B------:R-:W-:Y:S01]  /*1620*/  ISETP.GT.U32.AND P2, PT, R118.reuse, R82, PT ;  /* 0x000000527600720c */ /* 0x040fe20003f44070 */
[--C-:B------:R-:W-:Y:S01]  /*1630*/  IMAD.X R117, RZ, RZ, R116.reuse, P3 ;  /* 0x000000ffff757224 */ /* 0x100fe200018e0674 */
[-C--:B------:R-:W-:Y:S01]  /*1640*/  ISETP.GT.U32.AND P4, PT, R118, R23.reuse, PT ;  /* 0x000000177600720c */ /* 0x080fe20003f84070 */
[----:B------:R-:W-:Y:S01]  /*1650*/  IMAD.X R118, RZ, RZ, R116, P0 ;  /* 0x000000ffff767224 */ /* 0x000fe200000e0674 */
[----:B------:R-:W-:Y:S01]  /*1660*/  ISETP.GT.U32.AND P3, PT, R120, R23, PT ;  /* 0x000000177800720c */ /* 0x000fe20003f64070 */
[----:B------:R-:W-:Y:S01]  /*1670*/  FMUL R38, R38, UR11 ;  /* 0x0000000b26267c20 */ /* 0x000fe20008400000 */
[----:B------:R-:W-:Y:S01]  /*1680*/  FMUL R5, R39, UR11 ;  /* 0x0000000b27057c20 */ /* 0x000fe20008400000 */
[----:B------:R-:W-:Y:S01]  /*1690*/  FMUL R35, R35, UR11 ;  /* 0x0000000b23237c20 */ /* 0x000fe20008400000 */
[----:B------:R-:W-:-:S02]  /*16a0*/  ISETP.GT.U32.AND.EX P4, PT, R118, RZ, PT, P4 ;  /* 0x000000ff7600720c */ /* 0x000fc40003f84140 */
[----:B------:R-:W-:Y:S02]  /*16b0*/  ISETP.GT.U32.AND.EX P3, PT, R117, RZ, PT, P3 ;  /* 0x000000ff7500720c */ /* 0x000fe40003f64130 */
[----:B------:R-:W-:Y:S02]  /*16c0*/  ISETP.GT.U32.AND.EX P1, PT, R119, RZ, PT, P1 ;  /* 0x000000ff7700720c */ /* 0x000fe40003f24110 */
[----:B-1----:R-:W-:Y:S02]  /*16d0*/  FSEL R6, R38, -INF , !P4 ;  /* 0xff80000026067808 */ /* 0x002fe40006000000 */
[----:B------:R-:W-:Y:S02]  /*16e0*/  FSEL R5, R5, -INF , !P3 ;  /* 0xff80000005057808 */ /* 0x000fe40005800000 */
[CC--:B------:R-:W-:Y:S02]  /*16f0*/  ISETP.GT.U32.AND P4, PT, R107.reuse, R23.reuse, PT ;  /* 0x000000176b00720c */ /* 0x0c0fe40003f84070 */
[----:B------:R-:W-:Y:S01]  /*1700*/  ISETP.GE.U32.AND P3, PT, R107, R23, PT ;  /* 0x000000176b00720c */ /* 0x000fe20003f66070 */
[----:B------:R-:W-:Y:S01]  /*1710*/  FMUL R14, R26, UR11 ;  /* 0x0000000b1a0e7c20 */ /* 0x000fe20008400000 */
[----:B------:R-:W-:Y:S01]  /*1720*/  FSEL R9, R35, -INF , !P1 ;  /* 0xff80000023097808 */ /* 0x000fe20004800000 */
[----:B------:R-:W-:Y:S01]  /*1730*/  FMUL R27, R27, UR11 ;  /* 0x0000000b1b1b7c20 */ /* 0x000fe20008400000 */
[----:B------:R-:W-:-:S02]  /*1740*/  ISETP.GT.U32.AND P1, PT, R107, R82, PT ;  /* 0x000000526b00720c */ /* 0x000fc40003f24070 */
[C---:B------:R-:W-:Y:S02]  /*1750*/  ISETP.GT.U32.AND.EX P4, PT, R116.reuse, RZ, PT, P4 ;  /* 0x000000ff7400720c */ /* 0x040fe40003f84140 */
[----:B------:R-:W-:Y:S01]  /*1760*/  ISETP.GE.U32.AND.EX P3, PT, R116, RZ, PT, P3 ;  /* 0x000000ff7400720c */ /* 0x000fe20003f66130 */
[----:B------:R-:W-:Y:S01]  /*1770*/  FMUL R26, R30, UR11 ;  /* 0x0000000b1e1a7c20 */ /* 0x000fe20008400000 */
[----:B------:R-:W-:Y:S02]  /*1780*/  FSEL R14, R14, -INF , !P4 ;  /* 0xff8000000e0e7808 */ /* 0x000fe40006000000 */
[----:B------:R-:W-:Y:S02]  /*1790*/  ISETP.GT.U32.AND.EX P1, PT, R116, RZ, PT, P1 ;  /* 0x000000ff7400720c */ /* 0x000fe40003f24110 */
[----:B------:R-:W-:Y:S02]  /*17a0*/  FSEL R27, R27, -INF , !P3 ;  /* 0xff8000001b1b7808 */ /* 0x000fe40005800000 */
[----:B------:R-:W-:-:S02]  /*17b0*/  FSEL R26, R26, -INF , !P1 ;  /* 0xff8000001a1a7808 */ /* 0x000fc40004800000 */
[----:B------:R-:W-:Y:S01]  /*17c0*/  FMNMX R39, R14, R27, !PT ;  /* 0x0000001b0e277209 */ /* 0x000fe20007800000 */
[----:B------:R-:W-:Y:S01]  /*17d0*/  FMUL R18, R43, UR11 ;  /* 0x0000000b2b127c20 */ /* 0x000fe20008400000 */
[----:B------:R-:W-:Y:S02]  /*17e0*/  LOP3.LUT R10, R107, 0x29, RZ, 0xfc, !PT ;  /* 0x000000296b0a7812 */ /* 0x000fe400078efcff */
[----:B------:R-:W-:Y:S02]  /*17f0*/  FMNMX R38, R26, R39, !PT ;  /* 0x000000271a267209 */ /* 0x000fe40007800000 */
[----:B------:R-:W-:Y:S02]  /*1800*/  ISETP.GT.U32.AND P3, PT, R17, R23, PT ;  /* 0x000000171100720c */ /* 0x000fe40003f64070 */
[----:B------:R-:W-:Y:S01]  /*1810*/  FMNMX R43, R31, R38, !PT ;  /* 0x000000261f2b7209 */ /* 0x000fe20007800000 */
[----:B------:R-:W-:Y:S01]  /*1820*/  FMUL R35, R46, UR11 ;  /* 0x0000000b2e237c20 */ /* 0x000fe20008400000 */
[----:B------:R-:W-:-:S02]  /*1830*/  ISETP.GT.U32.AND.EX P3, PT, R116, RZ, PT, P3 ;  /* 0x000000ff7400720c */ /* 0x000fc40003f64130 */
[----:B------:R-:W-:Y:S02]  /*1840*/  LOP3.LUT R30, R107, 0x20, RZ, 0xfc, !PT ;  /* 0x000000206b1e7812 */ /* 0x000fe400078efcff */
[----:B------:R-:W-:Y:S02]  /*1850*/  FMNMX R46, R34, R43, !PT ;  /* 0x0000002b222e7209 */ /* 0x000fe40007800000 */
[-C--:B------:R-:W-:Y:S02]  /*1860*/  ISETP.GT.U32.AND P4, PT, R13, R23.reuse, PT ;  /* 0x000000170d00720c */ /* 0x080fe40003f84070 */
[----:B------:R-:W-:Y:S02]  /*1870*/  FSEL R35, R35, -INF , !P3 ;  /* 0xff80000023237808 */ /* 0x000fe40005800000 */
[----:B------:R-:W-:Y:S02]  /*1880*/  ISETP.GT.U32.AND P3, PT, R30, R23, PT ;  /* 0x000000171e00720c */ /* 0x000fe40003f64070 */
[----:B------:R-:W-:-:S02]  /*1890*/  FMNMX R43, R9, R46, !PT ;  /* 0x0000002e092b7209 */ /* 0x000fc40007800000 */
[----:B------:R-:W-:Y:S01]  /*18a0*/  ISETP.GT.U32.AND.EX P4, PT, R116, RZ, PT, P4 ;  /* 0x000000ff7400720c */ /* 0x000fe20003f84140 */
[----:B------:R-:W-:Y:S01]  /*18b0*/  FMUL R42, R42, UR11 ;  /* 0x0000000b2a2a7c20 */ /* 0x000fe20008400000 */
[----:B------:R-:W-:Y:S02]  /*18c0*/  ISETP.GT.U32.AND.EX P3, PT, R116, RZ, PT, P3 ;  /* 0x000000ff7400720c */ /* 0x000fe40003f64130 */
[----:B------:R-:W-:Y:S02]  /*18d0*/  FMNMX R46, R6, R43, !PT ;  /* 0x0000002b062e7209 */ /* 0x000fe40007800000 */
[----:B------:R-:W-:Y:S02]  /*18e0*/  FSEL R18, R18, -INF , !P4 ;  /* 0xff80000012127808 */ /* 0x000fe40006000000 */
[----:B------:R-:W-:Y:S01]  /*18f0*/  ISETP.GT.U32.AND P4, PT, R10, R23, PT ;  /* 0x000000170a00720c */ /* 0x000fe20003f84070 */
[----:B------:R-:W-:Y:S01]  /*1900*/  FMUL R39, R47, UR11 ;  /* 0x0000000b2f277c20 */ /* 0x000fe20008400000 */
[----:B------:R-:W-:-:S02]  /*1910*/  FSEL R42, R42, -INF , !P3 ;  /* 0xff8000002a2a7808 */ /* 0x000fc40005800000 */
[----:B------:R-:W-:Y:S02]  /*1920*/  FMNMX R119, R5, R46, !PT ;  /* 0x0000002e05777209 */ /* 0x000fe40007800000 */
[----:B------:R-:W-:Y:S02]  /*1930*/  ISETP.GT.U32.AND.EX P4, PT, R116, RZ, PT, P4 ;  /* 0x000000ff7400720c */ /* 0x000fe40003f84140 */
[----:B------:R-:W-:Y:S02]  /*1940*/  LOP3.LUT R38, R107, 0x30, RZ, 0xfc, !PT ;  /* 0x000000306b267812 */ /* 0x000fe400078efcff */
[----:B------:R-:W-:Y:S02]  /*1950*/  FMNMX R119, R42, R119, !PT ;  /* 0x000000772a777209 */ /* 0x000fe40007800000 */
[----:B------:R-:W-:Y:S02]  /*1960*/  FSEL R39, R39, -INF , !P4 ;  /* 0xff80000027277808 */ /* 0x000fe40006000000 */
[----:B------:R-:W-:-:S02]  /*1970*/  LOP3.LUT R43, R107, 0x31, RZ, 0xfc, !PT ;  /* 0x000000316b2b7812 */ /* 0x000fc400078efcff */
[----:B------:R-:W-:Y:S02]  /*1980*/  ISETP.GT.U32.AND P0, PT, R120, R82, PT ;  /* 0x000000527800720c */ /* 0x000fe40003f04070 */
[----:B------:R-:W-:Y:S02]  /*1990*/  ISETP.GT.U32.AND P4, PT, R38, R23, PT ;  /* 0x000000172600720c */ /* 0x000fe40003f84070 */
[----:B------:R-:W-:Y:S01]  /*19a0*/  FMNMX R120, R18, R119, !PT ;  /* 0x0000007712787209 */ /* 0x000fe20007800000 */
[----:B------:R-:W-:Y:S01]  /*19b0*/  FMUL R47, R50, UR11 ;  /* 0x0000000b322f7c20 */ /* 0x000fe20008400000 */
[----:B------:R-:W-:Y:S02]  /*19c0*/  ISETP.GT.U32.AND P3, PT, R43, R23, PT ;  /* 0x000000172b00720c */ /* 0x000fe40003f64070 */
[----:B------:R-:W-:Y:S01]  /*19d0*/  ISETP.GT.U32.AND.EX P4, PT, R116, RZ, PT, P4 ;  /* 0x000000ff7400720c */ /* 0x000fe20003f84140 */
[----:B------:R-:W-:Y:S01]  /*19e0*/  FMUL R50, R51, UR11 ;  /* 0x0000000b33327c20 */ /* 0x000fe20008400000 */
[----:B------:R-:W-:-:S02]  /*19f0*/  LOP3.LUT R46, R107, 0x38, RZ, 0xfc, !PT ;  /* 0x000000386b2e7812 */ /* 0x000fc400078efcff */
[----:B------:R-:W-:Y:S02]  /*1a00*/  FMNMX R120, R35, R120, !PT ;  /* 0x0000007823787209 */ /* 0x000fe40007800000 */
[----:B------:R-:W-:Y:S02]  /*1a10*/  ISETP.GT.U32.AND.EX P3, PT, R116, RZ, PT, P3 ;  /* 0x000000ff7400720c */ /* 0x000fe40003f64130 */
[----:B------:R-:W-:Y:S02]  /*1a20*/  FSEL R47, R47, -INF , !P4 ;  /* 0xff8000002f2f7808 */ /* 0x000fe40006000000 */
[----:B------:R-:W-:Y:S02]  /*1a30*/  LOP3.LUT R51, R107, 0x39, RZ, 0xfc, !PT ;  /* 0x000000396b337812 */ /* 0x000fe400078efcff */
[----:B------:R-:W-:Y:S02]  /*1a40*/  ISETP.GT.U32.AND P4, PT, R46, R23, PT ;  /* 0x000000172e00720c */ /* 0x000fe40003f84070 */
[----:B------:R-:W-:Y:S01]  /*1a50*/  FMNMX R120, R39, R120, !PT ;  /* 0x0000007827787209 */ /* 0x000fe20007800000 */
[----:B------:R-:W-:Y:S01]  /*1a60*/  FMUL R54, R54, UR11 ;  /* 0x0000000b36367c20 */ /* 0x000fe20008400000 */
[----:B------:R-:W-:-:S02]  /*1a70*/  FSEL R50, R50, -INF , !P3 ;  /* 0xff80000032327808 */ /* 0x000fc40005800000 */
[----:B------:R-:W-:Y:S02]  /*1a80*/  ISETP.GT.U32.AND P3, PT, R51, R23, PT ;  /* 0x000000173300720c */ /* 0x000fe40003f64070 */
[C---:B------:R-:W-:Y:S02]  /*1a90*/  ISETP.GT.U32.AND.EX P4, PT, R116.reuse, RZ, PT, P4 ;  /* 0x000000ff7400720c */ /* 0x040fe40003f84140 */
[----:B------:R-:W-:Y:S01]  /*1aa0*/  FMNMX R121, R47, R120, !PT ;  /* 0x000000782f797209 */ /* 0x000fe20007800000 */
[----:B------:R-:W-:Y:S01]  /*1ab0*/  FMUL R119, R55, UR11 ;  /* 0x0000000b37777c20 */ /* 0x000fe20008400000 */
[----:B------:R-:W-:Y:S02]  /*1ac0*/  ISETP.GT.U32.AND.EX P3, PT, R116, RZ, PT, P3 ;  /* 0x000000ff7400720c */ /* 0x000fe40003f64130 */
[----:B------:R-:W-:Y:S02]  /*1ad0*/  FSEL R55, R54, -INF , !P4 ;  /* 0xff80000036377808 */ /* 0x000fe40006000000 */
[----:B------:R-:W-:-:S02]  /*1ae0*/  FMNMX R120, R50, R121, !PT ;  /* 0x0000007932787209 */ /* 0x000fc40007800000 */
[----:B------:R-:W-:Y:S02]  /*1af0*/  FSEL R54, R119, -INF , !P3 ;  /* 0xff80000077367808 */ /* 0x000fe40005800000 */
[----:B------:R-:W-:Y:S02]  /*1b00*/  FMNMX R119, R55, R120, !PT ;  /* 0x0000007837777209 */ /* 0x000fe40007800000 */
[C---:B------:R-:W-:Y:S02]  /*1b10*/  IADD3 R121, P4, R107.reuse, 0x8, RZ ;  /* 0x000000086b797810 */ /* 0x040fe40007f9e0ff */
[-C--:B------:R-:W-:Y:S02]  /*1b20*/  ISETP.GE.U32.AND P3, PT, R107, R82.reuse, PT ;  /* 0x000000526b00720c */ /* 0x080fe40003f66070 */
[----:B------:R-:W-:Y:S01]  /*1b30*/  FMNMX R107, R54, R119, !PT ;  /* 0x00000077366b7209 */ /* 0x000fe20007800000 */
[----:B------:R-:W-:Y:S01]  /*1b40*/  IMAD.X R119, RZ, RZ, R116, P4 ;  /* 0x000000ffff777224 */ /* 0x000fe200020e0674 */
[----:B------:R-:W-:-:S02]  /*1b50*/  ISETP.GT.U32.AND P4, PT, R121, R82, PT ;  /* 0x000000527900720c */ /* 0x000fc40003f84070 */
[----:B------:R-:W-:Y:S02]  /*1b60*/  ISETP.GT.U32.AND.EX P2, PT, R118, RZ, PT, P2 ;  /* 0x000000ff7600720c */ /* 0x000fe40003f44120 */
[----:B------:R-:W-:Y:S01]  /*1b70*/  ISETP.GT.U32.AND.EX P4, PT, R119, RZ, PT, P4 ;  /* 0x000000ff7700720c */ /* 0x000fe20003f84140 */
[----:B------:R-:W-:Y:S01]  /*1b80*/  FMUL R119, R36, UR11 ;  /* 0x0000000b24777c20 */ /* 0x000fe20008400000 */
[----:B------:R-:W0:Y:S01]  /*1b90*/  SHFL.BFLY PT, R118, R107, 0x2, 0x1f ;  /* 0x0c401f006b767f89 */ /* 0x000e2200000e0000 */
[----:B------:R-:W-:-:S03]  /*1ba0*/  FMUL R36, R28, UR11 ;  /* 0x0000000b1c247c20 */ /* 0x000fc60008400000 */
[----:B------:R-:W-:Y:S02]  /*1bb0*/  FSEL R28, R119, -INF , !P2 ;  /* 0xff800000771c7808 */ /* 0x000fe40005000000 */
[-C--:B------:R-:W-:Y:S02]  /*1bc0*/  ISETP.GT.U32.AND P2, PT, R13, R82.reuse, PT ;  /* 0x000000520d00720c */ /* 0x080fe40003f44070 */
[----:B------:R-:W-:Y:S02]  /*1bd0*/  FSEL R13, R36, -INF , !P4 ;  /* 0xff800000240d7808 */ /* 0x000fe40006000000 */
[----:B------:R-:W-:Y:S01]  /*1be0*/  ISETP.GT.U32.AND P4, PT, R17, R82, PT ;  /* 0x000000521100720c */ /* 0x000fe20003f84070 */
[----:B------:R-:W-:Y:S01]  /*1bf0*/  FMUL R17, R24, UR11 ;  /* 0x0000000b18117c20 */ /* 0x000fe20008400000 */
[----:B------:R-:W-:Y:S01]  /*1c00*/  FMUL R25, R25, UR11 ;  /* 0x0000000b19197c20 */ /* 0x000fe20008400000 */
[----:B------:R-:W-:-:S03]  /*1c10*/  ISETP.GE.U32.AND.EX P3, PT, R116, RZ, PT, P3 ;  /* 0x000000ff7400720c */ /* 0x000fc60003f66130 */
[----:B------:R-:W-:Y:S02]  /*1c20*/  FSEL R17, R17, -INF , !P1 ;  /* 0xff80000011117808 */ /* 0x000fe40004800000 */
[----:B------:R-:W-:Y:S02]  /*1c30*/  ISETP.GT.U32.AND P1, PT, R10, R82, PT ;  /* 0x000000520a00720c */ /* 0x000fe40003f24070 */
[----:B------:R-:W-:-:S04]  /*1c40*/  FSEL R10, R25, -INF , !P3 ;  /* 0xff800000190a7808 */ /* 0x000fc80005800000 */
[----:B------:R-:W-:Y:S02]  /*1c50*/  FMNMX R36, R17, R10, !PT ;  /* 0x0000000a11247209 */ /* 0x000fe40007800000 */
[----:B0-----:R-:W-:Y:S02]  /*1c60*/  FMNMX R118, R107, R118, !PT ;  /* 0x000000766b767209 */ /* 0x001fe40007800000 */
[----:B------:R-:W-:Y:S01]  /*1c70*/  FMNMX R36, R13, R36, !PT ;  /* 0x000000240d247209 */ /* 0x000fe20007800000 */
[----:B------:R-:W-:Y:S01]  /*1c80*/  FMUL R24, R37, UR11 ;  /* 0x0000000b25187c20 */ /* 0x000fe20008400000 */
[----:B------:R-:W-:Y:S02]  /*1c90*/  FMUL R25, R41, UR11 ;  /* 0x0000000b29197c20 */ /* 0x000fe40008400000 */
[----:B------:R-:W-:Y:S01]  /*1ca0*/  FMNMX R36, R29, R36, !PT ;  /* 0x000000241d247209 */ /* 0x000fe20007800000 */
[----:B------:R-:W0:Y:S01]  /*1cb0*/  SHFL.BFLY PT, R37, R118, 0x1, 0x1f ;  /* 0x0c201f0076257f89 */ /* 0x000e2200000e0000 */
[----:B------:R-:W-:-:S02]  /*1cc0*/  ISETP.GT.U32.AND.EX P2, PT, R116, RZ, PT, P2 ;  /* 0x000000ff7400720c */ /* 0x000fc40003f44120 */
[----:B------:R-:W-:Y:S02]  /*1cd0*/  FMNMX R41, R33, R36, !PT ;  /* 0x0000002421297209 */ /* 0x000fe40007800000 */
[----:B------:R-:W-:Y:S02]  /*1ce0*/  FSEL R25, R25, -INF , !P2 ;  /* 0xff80000019197808 */ /* 0x000fe40005000000 */
[----:B------:R-:W-:Y:S02]  /*1cf0*/  ISETP.GT.U32.AND.EX P0, PT, R117, RZ, PT, P0 ;  /* 0x000000ff7500720c */ /* 0x000fe40003f04100 */
[----:B------:R-:W-:Y:S02]  /*1d00*/  ISETP.GT.U32.AND P2, PT, R30, R82, PT ;  /* 0x000000521e00720c */ /* 0x000fe40003f44070 */
[----:B------:R-:W-:Y:S01]  /*1d10*/  FMNMX R41, R32, R41, !PT ;  /* 0x0000002920297209 */ /* 0x000fe20007800000 */
[----:B------:R-:W-:Y:S01]  /*1d20*/  FMUL R36, R40, UR11 ;  /* 0x0000000b28247c20 */ /* 0x000fe20008400000 */
[----:B------:R-:W-:-:S02]  /*1d30*/  FSEL R24, R24, -INF , !P0 ;  /* 0xff80000018187808 */ /* 0x000fc40004000000 */
[----:B------:R-:W-:Y:S02]  /*1d40*/  ISETP.GT.U32.AND.EX P2, PT, R116, RZ, PT, P2 ;  /* 0x000000ff7400720c */ /* 0x000fe40003f44120 */
[----:B------:R-:W-:Y:S02]  /*1d50*/  FMNMX R41, R28, R41, !PT ;  /* 0x000000291c297209 */ /* 0x000fe40007800000 */
[----:B------:R-:W-:Y:S02]  /*1d60*/  FSEL R36, R36, -INF , !P2 ;  /* 0xff80000024247808 */ /* 0x000fe40005000000 */
[----:B------:R-:W-:Y:S01]  /*1d70*/  FMNMX R41, R24, R41, !PT ;  /* 0x0000002918297209 */ /* 0x000fe20007800000 */
[----:B------:R-:W-:Y:S01]  /*1d80*/  FMUL R30, R44, UR11 ;  /* 0x0000000b2c1e7c20 */ /* 0x000fe20008400000 */
[----:B------:R-:W-:Y:S02]  /*1d90*/  ISETP.GT.U32.AND.EX P4, PT, R116, RZ, PT, P4 ;  /* 0x000000ff7400720c */ /* 0x000fe40003f84140 */
[----:B------:R-:W-:-:S02]  /*1da0*/  FMNMX R44, R36, R41, !PT ;  /* 0x00000029242c7209 */ /* 0x000fc40007800000 */
[-C--:B------:R-:W-:Y:S01]  /*1db0*/  ISETP.GT.U32.AND P3, PT, R38, R82.reuse, PT ;  /* 0x000000522600720c */ /* 0x080fe20003f64070 */
[----:B------:R-:W-:Y:S01]  /*1dc0*/  FMUL R38, R45, UR11 ;  /* 0x0000000b2d267c20 */ /* 0x000fe20008400000 */
[----:B------:R-:W-:Y:S02]  /*1dd0*/  ISETP.GT.U32.AND P0, PT, R43, R82, PT ;  /* 0x000000522b00720c */ /* 0x000fe40003f04070 */
[----:B------:R-:W-:Y:S02]  /*1de0*/  FSEL R30, R30, -INF , !P4 ;  /* 0xff8000001e1e7808 */ /* 0x000fe40006000000 */
[----:B------:R-:W-:Y:S02]  /*1df0*/  ISETP.GT.U32.AND.EX P1, PT, R116, RZ, PT, P1 ;  /* 0x000000ff7400720c */ /* 0x000fe40003f24110 */
[----:B------:R-:W-:Y:S01]  /*1e00*/  FMNMX R43, R25, R44, !PT ;  /* 0x0000002c192b7209 */ /* 0x000fe20007800000 */
[----:B------:R-:W-:Y:S01]  /*1e10*/  FMUL R40, R48, UR11 ;  /* 0x0000000b30287c20 */ /* 0x000fe20008400000 */
[----:B0-----:R-:W-:-:S02]  /*1e20*/  FMNMX R37, R118, R37, !PT ;  /* 0x0000002576257209 */ /* 0x001fc40007800000 */
[----:B------:R-:W-:Y:S02]  /*1e30*/  ISETP.GT.U32.AND.EX P3, PT, R116, RZ, PT, P3 ;  /* 0x000000ff7400720c */ /* 0x000fe40003f64130 */
[----:B------:R-:W-:Y:S02]  /*1e40*/  FSEL R38, R38, -INF , !P1 ;  /* 0xff80000026267808 */ /* 0x000fe40004800000 */
[----:B------:R-:W-:Y:S01]  /*1e50*/  FMNMX R43, R30, R43, !PT ;  /* 0x0000002b1e2b7209 */ /* 0x000fe20007800000 */
[----:B------:R-:W-:Y:S01]  /*1e60*/  FMUL R41, R49, UR11 ;  /* 0x0000000b31297c20 */ /* 0x000fe20008400000 */
[----:B------:R-:W-:Y:S02]  /*1e70*/  FMNMX R37, R37, R2, !PT ;  /* 0x0000000225257209 */ /* 0x000fe40007800000 */
[----:B------:R-:W-:Y:S02]  /*1e80*/  ISETP.GT.U32.AND P4, PT, R46, R82, PT ;  /* 0x000000522e00720c */ /* 0x000fe40003f84070 */
[----:B------:R-:W-:-:S02]  /*1e90*/  ISETP.GT.U32.AND.EX P0, PT, R116, RZ, PT, P0 ;  /* 0x000000ff7400720c */ /* 0x000fc40003f04100 */
[----:B------:R-:W-:Y:S02]  /*1ea0*/  FSEL R40, R40, -INF , !P3 ;  /* 0xff80000028287808 */ /* 0x000fe40005800000 */
[----:B------:R-:W-:Y:S01]  /*1eb0*/  FMNMX R43, R38, R43, !PT ;  /* 0x0000002b262b7209 */ /* 0x000fe20007800000 */
[----:B------:R-:W-:Y:S01]  /*1ec0*/  FMUL R52, R52, UR11 ;  /* 0x0000000b34347c20 */ /* 0x000fe20008400000 */
[--C-:B------:R-:W-:Y:S01]  /*1ed0*/  FADD R14, R14, -R37.reuse ;  /* 0x800000250e0e7221 */ /* 0x100fe20000000000 */
[----:B------:R-:W-:Y:S02]  /*1ee0*/  ISETP.GT.U32.AND P2, PT, R51, R82, PT ;  /* 0x000000523300720c */ /* 0x000fe40003f44070 */
[----:B------:R-:W-:Y:S02]  /*1ef0*/  ISETP.GT.U32.AND.EX P4, PT, R116, RZ, PT, P4 ;  /* 0x000000ff7400720c */ /* 0x000fe40003f84140 */
[----:B------:R-:W-:Y:S02]  /*1f00*/  FSEL R41, R41, -INF , !P0 ;  /* 0xff80000029297808 */ /* 0x000fe40004000000 */
[----:B------:R-:W-:Y:S01]  /*1f10*/  FMNMX R44, R40, R43, !PT ;  /* 0x0000002b282c7209 */ /* 0x000fe20007800000 */
[----:B------:R-:W-:Y:S01]  /*1f20*/  FMUL R53, R53, UR11 ;  /* 0x0000000b35357c20 */ /* 0x000fe20008400000 */
[----:B------:R-:W-:Y:S01]  /*1f30*/  FMUL R48, R14, 1.4426950216293334961 ;  /* 0x3fb8aa3b0e307820 */ /* 0x000fe20000400000 */
[----:B------:R-:W-:Y:S01]  /*1f40*/  FADD R46, R27, -R37 ;  /* 0x800000251b2e7221 */ /* 0x000fe20000000000 */
[----:B------:R-:W-:-:S02]  /*1f50*/  ISETP.GT.U32.AND.EX P2, PT, R116, RZ, PT, P2 ;  /* 0x000000ff7400720c */ /* 0x000fc40003f44120 */
[----:B------:R-:W-:Y:S02]  /*1f60*/  FSEL R14, R52, -INF , !P4 ;  /* 0xff800000340e7808 */ /* 0x000fe40006000000 */
[----:B------:R-:W-:Y:S01]  /*1f70*/  FMNMX R45, R41, R44, !PT ;  /* 0x0000002c292d7209 */ /* 0x000fe20007800000 */
[----:B------:R-:W-:Y:S01]  /*1f80*/  FMUL R49, R46, 1.4426950216293334961 ;  /* 0x3fb8aa3b2e317820 */ /* 0x000fe20000400000 */
[----:B------:R-:W-:Y:S02]  /*1f90*/  FSEL R27, R53, -INF , !P2 ;  /* 0xff800000351b7808 */ /* 0x000fe40005000000 */
[----:B------:R-:W-:-:S04]  /*1fa0*/  FMNMX R46, R14, R45, !PT ;  /* 0x0000002d0e2e7209 */ /* 0x000fc80007800000 */
[----:B------:R-:W-:-:S05]  /*1fb0*/  FMNMX R46, R27, R46, !PT ;  /* 0x0000002e1b2e7209 */ /* 0x000fca0007800000 */
[----:B------:R-:W0:Y:S01]  /*1fc0*/  SHFL.BFLY PT, R51, R46, 0x2, 0x1f ;  /* 0x0c401f002e337f89 */ /* 0x000e2200000e0000 */
[--C-:B------:R-:W-:Y:S01]  /*1fd0*/  FADD R5, R5, -R37.reuse ;  /* 0x8000002505057221 */ /* 0x100fe20000000000 */
[--C-:B------:R-:W-:Y:S01]  /*1fe0*/  FADD R42, R42, -R37.reuse ;  /* 0x800000252a2a7221 */ /* 0x100fe20000000000 */
[----:B------:R-:W-:Y:S02]  /*1ff0*/  FADD R44, R26, -R37 ;  /* 0x800000251a2c7221 */ /* 0x000fe40000000000 */
[----:B------:R1:W-:Y:S02]  /*2000*/  MUFU.EX2 R26, R49 ;  /* 0x00000031001a7308 */ /* 0x0003e40000000800 */
[----:B-1----:R-:W-:Y:S01]  /*2010*/  FMUL R49, R5, 1.4426950216293334961 ;  /* 0x3fb8aa3b05317820 */ /* 0x002fe20000400000 */
[----:B------:R-:W-:Y:S01]  /*2020*/  FMUL R5, R42, 1.4426950216293334961 ;  /* 0x3fb8aa3b2a057820 */ /* 0x000fe20000400000 */
[----:B0-----:R-:W-:-:S05]  /*2030*/  FMNMX R51, R46, R51, !PT ;  /* 0x000000332e337209 */ /* 0x001fca0007800000 */
[----:B------:R-:W0:Y:S01]  /*2040*/  SHFL.BFLY PT, R42, R51, 0x1, 0x1f ;  /* 0x0c201f00332a7f89 */ /* 0x000e2200000e0000 */
[--C-:B------:R-:W-:Y:S01]  /*2050*/  FADD R9, R9, -R37.reuse ;  /* 0x8000002509097221 */ /* 0x100fe20000000000 */
[----:B------:R-:W-:-:S03]  /*2060*/  FADD R35, R35, -R37 ;  /* 0x8000002523237221 */ /* 0x000fc60000000000 */
[----:B------:R-:W-:-:S04]  /*2070*/  FMUL R9, R9, 1.4426950216293334961 ;  /* 0x3fb8aa3b09097820 */ /* 0x000fc80000400000 */
[----:B------:R1:W-:Y:S01]  /*2080*/  MUFU.EX2 R45, R9 ;  /* 0x00000009002d7308 */ /* 0x0003e20000000800 */
[--C-:B------:R-:W-:Y:S01]  /*2090*/  FADD R18, R18, -R37.reuse ;  /* 0x8000002512127221 */ /* 0x100fe20000000000 */
[----:B-1----:R-:W-:Y:S01]  /*20a0*/  FMUL R9, R35, 1.4426950216293334961 ;  /* 0x3fb8aa3b23097820 */ /* 0x002fe20000400000 */
[----:B0-----:R-:W-:Y:S01]  /*20b0*/  FMNMX R35, R51, R42, !PT ;  /* 0x0000002a33237209 */ /* 0x001fe20007800000 */
[----:B------:R-:W-:-:S03]  /*20c0*/  FADD R50, R50, -R37 ;  /* 0x8000002532327221 */ /* 0x000fc60000000000 */
[----:B------:R-:W-:Y:S01]  /*20d0*/  FMNMX R35, R35, R106, !PT ;  /* 0x0000006a23237209 */ /* 0x000fe20007800000 */
[--C-:B------:R-:W-:Y:S01]  /*20e0*/  FADD R39, R39, -R37.reuse ;  /* 0x8000002527277221 */ /* 0x100fe20000000000 */
[----:B------:R-:W-:Y:S01]  /*20f0*/  FADD R47, R47, -R37 ;  /* 0x800000252f2f7221 */ /* 0x000fe20000000000 */
[----:B------:R-:W-:Y:S02]  /*2100*/  FMUL R46, R18, 1.4426950216293334961 ;  /* 0x3fb8aa3b122e7820 */ /* 0x000fe40000400000 */
[----:B------:R-:W-:Y:S01]  /*2110*/  FADD R10, R10, -R35 ;  /* 0x800000230a0a7221 */ /* 0x000fe20000000000 */
[----:B------:R-:W-:Y:S01]  /*2120*/  FMUL R50, R50, 1.4426950216293334961 ;  /* 0x3fb8aa3b32327820 */ /* 0x000fe20000400000 */
[----:B------:R-:W-:Y:S01]  /*2130*/  FMUL R18, R39, 1.4426950216293334961 ;  /* 0x3fb8aa3b27127820 */ /* 0x000fe20000400000 */
[----:B------:R-:W-:Y:S01]  /*2140*/  FMUL R52, R44, 1.4426950216293334961 ;  /* 0x3fb8aa3b2c347820 */ /* 0x000fe20000400000 */
[----:B------:R-:W-:Y:S01]  /*2150*/  FMUL R39, R47, 1.4426950216293334961 ;  /* 0x3fb8aa3b2f277820 */ /* 0x000fe20000400000 */
[----:B------:R-:W-:Y:S01]  /*2160*/  FMUL R10, R10, 1.4426950216293334961 ;  /* 0x3fb8aa3b0a0a7820 */ /* 0x000fe20000400000 */
[----:B------:R-:W-:Y:S01]  /*2170*/  FADD R44, R31, -R37 ;  /* 0x800000251f2c7221 */ /* 0x000fe20000000000 */
[--C-:B------:R-:W-:Y:S01]  /*2180*/  FADD R47, R17, -R35.reuse ;  /* 0x80000023112f7221 */ /* 0x100fe20000000000 */
[----:B------:R-:W-:Y:S01]  /*2190*/  MUFU.EX2 R42, R50 ;  /* 0x00000032002a7308 */ /* 0x000fe20000000800 */
[--C-:B------:R-:W-:Y:S01]  /*21a0*/  FADD R29, R29, -R35.reuse ;  /* 0x800000231d1d7221 */ /* 0x100fe20000000000 */
[----:B------:R-:W-:Y:S01]  /*21b0*/  FADD R33, R33, -R35 ;  /* 0x8000002321217221 */ /* 0x000fe20000000000 */
[----:B------:R-:W-:Y:S01]  /*21c0*/  FMUL R53, R44, 1.4426950216293334961 ;  /* 0x3fb8aa3b2c357820 */ /* 0x000fe20000400000 */
[----:B------:R-:W-:Y:S01]  /*21d0*/  FMUL R47, R47, 1.4426950216293334961 ;  /* 0x3fb8aa3b2f2f7820 */ /* 0x000fe20000400000 */
[----:B------:R-:W-:-:S03]  /*21e0*/  FADD R44, R34, -R37 ;  /* 0x80000025222c7221 */ /* 0x000fc60000000000 */
[----:B------:R0:W-:Y:S01]  /*21f0*/  MUFU.EX2 R50, R10 ;  /* 0x0000000a00327308 */ /* 0x0001e20000000800 */
[----:B------:R-:W-:Y:S01]  /*2200*/  FADD R13, R13, -R35 ;  /* 0x800000230d0d7221 */ /* 0x000fe20000000000 */
[----:B------:R-:W-:Y:S01]  /*2210*/  FADD R6, R6, -R37 ;  /* 0x8000002506067221 */ /* 0x000fe20000000000 */
[----:B------:R-:W-:-:S05]  /*2220*/  FMUL R44, R44, 1.4426950216293334961 ;  /* 0x3fb8aa3b2c2c7820 */ /* 0x000fca0000400000 */
[----:B------:R1:W-:Y:S01]  /*2230*/  MUFU.EX2 R31, R52 ;  /* 0x00000034001f7308 */ /* 0x0003e20000000800 */
[--C-:B0-----:R-:W-:Y:S01]  /*2240*/  FADD R10, R28, -R35.reuse ;  /* 0x800000231c0a7221 */ /* 0x101fe20000000000 */
[----:B------:R-:W-:Y:S01]  /*2250*/  FMUL R13, R13, 1.4426950216293334961 ;  /* 0x3fb8aa3b0d0d7820 */ /* 0x000fe20000400000 */
[----:B------:R-:W-:Y:S01]  /*2260*/  FMUL R6, R6, 1.4426950216293334961 ;  /* 0x3fb8aa3b06067820 */ /* 0x000fe20000400000 */
[--C-:B------:R-:W-:Y:S01]  /*2270*/  FADD R32, R32, -R35.reuse ;  /* 0x8000002320207221 */ /* 0x100fe20000000000 */
[----:B-1----:R-:W-:Y:S01]  /*2280*/  FMUL R52, R29, 1.4426950216293334961 ;  /* 0x3fb8aa3b1d347820 */ /* 0x002fe20000400000 */
[----:B------:R-:W-:Y:S01]  /*2290*/  FMUL R29, R33, 1.4426950216293334961 ;  /* 0x3fb8aa3b211d7820 */ /* 0x000fe20000400000 */
[----:B------:R-:W-:Y:S01]  /*22a0*/  FMUL R33, R10, 1.4426950216293334961 ;  /* 0x3fb8aa3b0a217820 */ /* 0x000fe20000400000 */
[----:B------:R-:W0:Y:S01]  /*22b0*/  MUFU.EX2 R43, R48 ;  /* 0x00000030002b7308 */ /* 0x000e220000000800 */
[----:B------:R-:W-:Y:S01]  /*22c0*/  FADD R10, R24, -R35 ;  /* 0x80000023180a7221 */ /* 0x000fe20000000000 */
[----:B------:R-:W-:Y:S01]  /*22d0*/  FADD R55, R55, -R37 ;  /* 0x8000002537377221 */ /* 0x000fe20000000000 */
[----:B------:R-:W-:-:S05]  /*22e0*/  FMUL R32, R32, 1.4426950216293334961 ;  /* 0x3fb8aa3b20207820 */ /* 0x000fca0000400000 */
[----:B------:R-:W-:Y:S01]  /*22f0*/  MUFU.EX2 R47, R47 ;  /* 0x0000002f002f7308 */ /* 0x000fe20000000800 */
[----:B------:R-:W-:Y:S01]  /*2300*/  FADD R54, R54, -R37 ;  /* 0x8000002536367221 */ /* 0x000fe20000000000 */
[--C-:B------:R-:W-:Y:S01]  /*2310*/  FADD R36, R36, -R35.reuse ;  /* 0x8000002324247221 */ /* 0x100fe20000000000 */
[----:B------:R-:W-:-:S05]  /*2320*/  FADD R30, R30, -R35 ;  /* 0x800000231e1e7221 */ /* 0x000fca0000000000 */
[----:B------:R1:W2:Y:S01]  /*2330*/  MUFU.EX2 R34, R53 ;  /* 0x0000003500227308 */ /* 0x0002a20000000800 */
[--C-:B------:R-:W-:Y:S01]  /*2340*/  FADD R40, R40, -R35.reuse ;  /* 0x8000002328287221 */ /* 0x100fe20000000000 */
[--C-:B------:R-:W-:Y:S01]  /*2350*/  FADD R41, R41, -R35.reuse ;  /* 0x8000002329297221 */ /* 0x100fe20000000000 */
[----:B------:R-:W-:-:S05]  /*2360*/  FADD R14, R14, -R35 ;  /* 0x800000230e0e7221 */ /* 0x000fca0000000000 */
[----:B------:R3:W4:Y:S01]  /*2370*/  MUFU.EX2 R51, R13 ;  /* 0x0000000d00337308 */ /* 0x0007220000000800 */
[----:B-1----:R-:W-:Y:S01]  /*2380*/  FMUL R53, R10, 1.4426950216293334961 ;  /* 0x3fb8aa3b0a357820 */ /* 0x002fe20000400000 */
[--C-:B------:R-:W-:Y:S01]  /*2390*/  FADD R25, R25, -R35.reuse ;  /* 0x8000002319197221 */ /* 0x100fe20000000000 */
[----:B------:R-:W-:-:S05]  /*23a0*/  FADD R38, R38, -R35 ;  /* 0x8000002326267221 */ /* 0x000fca0000000000 */
[----:B------:R-:W1:Y:S01]  /*23b0*/  MUFU.EX2 R44, R44 ;  /* 0x0000002c002c7308 */ /* 0x000e620000000800 */
[----:B------:R-:W-:Y:S01]  /*23c0*/  FMUL R54, R54, 1.4426950216293334961 ;  /* 0x3fb8aa3b36367820 */ /* 0x000fe20000400000 */
[----:B------:R-:W-:-:S06]  /*23d0*/  FADD R27, R27, -R35 ;  /* 0x800000231b1b7221 */ /* 0x000fcc0000000000 */
[----:B------:R-:W-:Y:S01]  /*23e0*/  MUFU.EX2 R48, R6 ;  /* 0x0000000600307308 */ /* 0x000fe20000000800 */
[----:B------:R-:W-:Y:S01]  /*23f0*/  FMUL R10, R36, 1.4426950216293334961 ;  /* 0x3fb8aa3b240a7820 */ /* 0x000fe20000400000 */
[----:B------:R-:W-:-:S06]  /*2400*/  FMUL R30, R30, 1.4426950216293334961 ;  /* 0x3fb8aa3b1e1e7820 */ /* 0x000fcc0000400000 */
[----:B------:R-:W5:Y:S01]  /*2410*/  MUFU.EX2 R49, R49 ;  /* 0x0000003100317308 */ /* 0x000f620000000800 */
[----:B------:R-:W-:Y:S01]  /*2420*/  FMUL R36, R40, 1.4426950216293334961 ;  /* 0x3fb8aa3b28247820 */ /* 0x000fe20000400000 */
[----:B------:R-:W-:Y:S01]  /*2430*/  FMUL R41, R41, 1.4426950216293334961 ;  /* 0x3fb8aa3b29297820 */ /* 0x000fe20000400000 */
[----:B------:R-:W-:-:S05]  /*2440*/  FMUL R14, R14, 1.4426950216293334961 ;  /* 0x3fb8aa3b0e0e7820 */ /* 0x000fca0000400000 */
[----:B------:R0:W-:Y:S01]  /*2450*/  MUFU.EX2 R6, R46 ;  /* 0x0000002e00067308 */ /* 0x0001e20000000800 */
[----:B---3--:R-:W-:Y:S01]  /*2460*/  FMUL R13, R25, 1.4426950216293334961 ;  /* 0x3fb8aa3b190d7820 */ /* 0x008fe20000400000 */
[----:B------:R-:W-:-:S06]  /*2470*/  FMUL R27, R27, 1.4426950216293334961 ;  /* 0x3fb8aa3b1b1b7820 */ /* 0x000fcc0000400000 */
[----:B------:R-:W3:Y:S01]  /*2480*/  MUFU.EX2 R52, R52 ;  /* 0x0000003400347308 */ /* 0x000ee20000000800 */
[----:B0-----:R-:W-:-:S07]  /*2490*/  FMUL R46, R55, 1.4426950216293334961 ;  /* 0x3fb8aa3b372e7820 */ /* 0x001fce0000400000 */
[----:B------:R-:W-:Y:S01]  /*24a0*/  MUFU.EX2 R29, R29 ;  /* 0x0000001d001d7308 */ /* 0x000fe20000000800 */
[----:B------:R-:W-:-:S07]  /*24b0*/  F2FP.SATFINITE.E4M3.F32.PACK_AB_MERGE_C R25, R26, R43, RZ ;  /* 0x0000002b1a19723e */ /* 0x000fce00048070ff */
[----:B------:R-:W0:Y:S08]  /*24c0*/  MUFU.EX2 R28, R32 ;  /* 0x00000020001c7308 */ /* 0x000e300000000800 */
[----:B------:R2:W-:Y:S08]  /*24d0*/  MUFU.EX2 R24, R33 ;  /* 0x0000002100187308 */ /* 0x0005f00000000800 */
[----:B------:R-:W0:Y:S01]  /*24e0*/  MUFU.EX2 R53, R53 ;  /* 0x0000003500357308 */ /* 0x000e220000000800 */
[----:B--2---:R-:W-:Y:S01]  /*24f0*/  FMUL R33, R38, 1.4426950216293334961 ;  /* 0x3fb8aa3b26217820 */ /* 0x004fe20000400000 */
[----:B------:R-:W-:-:S06]  /*2500*/  F2FP.SATFINITE.E4M3.F32.PACK_AB_MERGE_C R38, R34, R31, RZ ;  /* 0x0000001f2226723e */ /* 0x000fcc00048070ff */
[----:B------:R-:W2:Y:S08]  /*2510*/  MUFU.EX2 R39, R39 ;  /* 0x0000002700277308 */ /* 0x000eb00000000800 */
[----:B------:R-:W-:Y:S08]  /*2520*/  MUFU.EX2 R46, R46 ;  /* 0x0000002e002e7308 */ /* 0x000ff00000000800 */
[----:B------:R-:W2:Y:S08]  /*2530*/  MUFU.EX2 R17, R54 ;  /* 0x0000003600117308 */ /* 0x000eb00000000800 */
[----:B------:R-:W2:Y:S08]  /*2540*/  MUFU.EX2 R5, R5 ;  /* 0x0000000500057308 */ /* 0x000eb00000000800 */
[----:B------:R-:W-:Y:S08]  /*2550*/  MUFU.EX2 R9, R9 ;  /* 0x0000000900097308 */ /* 0x000ff00000000800 */
[----:B------:R-:W2:Y:S08]  /*2560*/  MUFU.EX2 R18, R18 ;  /* 0x0000001200127308 */ /* 0x000eb00000000800 */
[----:B------:R4:W-:Y:S02]  /*2570*/  MUFU.EX2 R32, R30 ;  /* 0x0000001e00207308 */ /* 0x0009e40000000800 */
[----:B----4-:R-:W-:Y:S01]  /*2580*/  FADD R30, R43, R26 ;  /* 0x0000001a2b1e7221 */ /* 0x010fe20000000000 */
[----:B------:R-:W-:-:S05]  /*2590*/  FADD R26, R47, R50 ;  /* 0x000000322f1a7221 */ /* 0x000fca0000000000 */
[----:B------:R-:W-:Y:S01]  /*25a0*/  MUFU.EX2 R36, R36 ;  /* 0x0000002400247308 */ /* 0x000fe20000000800 */
[----:B------:R-:W-:Y:S01]  /*25b0*/  F2FP.SATFINITE.E4M3.F32.PACK_AB_MERGE_C R47, R50, R47, R25 ;  /* 0x0000002f322f723e */ /* 0x000fe20004807019 */
[----:B------:R-:W-:Y:S01]  /*25c0*/  FADD R31, R31, R30 ;  /* 0x0000001e1f1f7221 */ /* 0x000fe20000000000 */
[----:B------:R-:W-:Y:S01]  /*25d0*/  FADD R25, R51, R26 ;  /* 0x0000001a33197221 */ /* 0x000fe20000000000 */
[----:B-1----:R-:W-:-:S04]  /*25e0*/  F2FP.SATFINITE.E4M3.F32.PACK_AB_MERGE_C R26, R45, R44, RZ ;  /* 0x0000002c2d1a723e */ /* 0x002fc800048070ff */
[----:B------:R-:W1:Y:S01]  /*25f0*/  MUFU.EX2 R41, R41 ;  /* 0x0000002900297308 */ /* 0x000e620000000800 */
[----:B-----5:R-:W-:-:S07]  /*2600*/  F2FP.SATFINITE.E4M3.F32.PACK_AB_MERGE_C R30, R49, R48, RZ ;  /* 0x00000030311e723e */ /* 0x020fce00048070ff */
[----:B------:R-:W-:Y:S01]  /*2610*/  MUFU.EX2 R14, R14 ;  /* 0x0000000e000e7308 */ /* 0x000fe20000000800 */
[----:B---3--:R-:W-:-:S07]  /*2620*/  F2FP.SATFINITE.E4M3.F32.PACK_AB_MERGE_C R38, R52, R51, R38 ;  /* 0x000000333426723e */ /* 0x008fce0004807026 */
[----:B------:R2:W3:Y:S01]  /*2630*/  MUFU.EX2 R43, R27 ;  /* 0x0000001b002b7308 */ /* 0x0004e20000000800 */
[----:B------:R-:W-:Y:S07]  /*2640*/  STS.U8 [R75+UR7+0x1000], R4 ;  /* 0x001000044b007988 */ /* 0x000fee0008000007 */
[----:B------:R-:W-:Y:S01]  /*2650*/  MUFU.EX2 R10, R10 ;  /* 0x0000000a000a7308 */ /* 0x000fe20000000800 */
[----:B------:R-:W-:Y:S07]  /*2660*/  STS.U8 [R75+UR7+0x1200], R8 ;  /* 0x001200084b007988 */ /* 0x000fee0008000007 */
[----:B------:R-:W4:Y:S01]  /*2670*/  MUFU.EX2 R13, R13 ;  /* 0x0000000d000d7308 */ /* 0x000f220000000800 */
[----:B------:R-:W-:Y:S07]  /*2680*/  STS.U8 [R75+UR7+0x1400], R12 ;  /* 0x0014000c4b007988 */ /* 0x000fee0008000007 */
[----:B------:R-:W5:Y:S01]  /*2690*/  MUFU.EX2 R33, R33 ;  /* 0x0000002100217308 */ /* 0x000f620000000800 */
[----:B------:R-:W-:Y:S01]  /*26a0*/  STS.U8 [R75+UR7+0x1600], R16 ;  /* 0x001600104b007988 */ /* 0x000fe20008000007 */
[----:B0-----:R-:W-:Y:S01]  /*26b0*/  F2FP.SATFINITE.E4M3.F32.PACK_AB_MERGE_C R40, R28, R29, R26 ;  /* 0x0000001d1c28723e */ /* 0x001fe2000480701a */
[----:B------:R-:W-:Y:S01]  /*26c0*/  FADD R31, R34, R31 ;  /* 0x0000001f221f7221 */ /* 0x000fe20000000000 */
[----:B------:R-:W-:Y:S01]  /*26d0*/  F2FP.SATFINITE.E4M3.F32.PACK_AB_MERGE_C R51, R53, R24, R30 ;  /* 0x000000183533723e */ /* 0x000fe2000480701e */
[----:B------:R-:W-:Y:S01]  /*26e0*/  STS.U8 [R72+UR7+0x1100], R7 ;  /* 0x0011000748007988 */ /* 0x000fe20008000007 */
[----:B------:R-:W-:-:S03]  /*26f0*/  SEL R26, R47, R38, !P6 ;  /* 0x000000262f1a7207 */ /* 0x000fc60007000000 */
[----:B------:R-:W-:Y:S01]  /*2700*/  STS.U8 [R72+UR7+0x1300], R11 ;  /* 0x0013000b48007988 */ /* 0x000fe20008000007 */
[----:B------:R-:W-:-:S03]  /*2710*/  SEL R30, R38, R47, !P6 ;  /* 0x0000002f261e7207 */ /* 0x000fc60007000000 */
[----:B------:R-:W-:Y:S04]  /*2720*/  STS.U8 [R72+UR7+0x1500], R15 ;  /* 0x0015000f48007988 */ /* 0x000fe80008000007 */
[----:B------:R-:W-:Y:S01]  /*2730*/  STS.U8 [R72+UR7+0x1700], R19 ;  /* 0x0017001348007988 */ /* 0x000fe20008000007 */
[----:B------:R-:W-:Y:S01]  /*2740*/  FADD R52, R52, R25 ;  /* 0x0000001934347221 */ /* 0x000fe20000000000 */
[----:B------:R0:W-:Y:S06]  /*2750*/  MEMBAR.ALL.CTA ;  /* 0x0000000000007992 */ /* 0x0001ec0000008000 */
[----:B0-----:R-:W0:Y:S01]  /*2760*/  FENCE.VIEW.ASYNC.S ;  /* 0x00000000000073c6 */ /* 0x001e220000000000 */
[----:B------:R-:W-:Y:S01]  /*2770*/  SEL R34, R40, R51, !P6 ;  /* 0x0000003328227207 */ /* 0x000fe20007000000 */
[----:B------:R-:W-:Y:S01]  /*2780*/  FADD R44, R44, R31 ;  /* 0x0000001f2c2c7221 */ /* 0x000fe20000000000 */
[----:B------:R-:W-:-:S02]  /*2790*/  SEL R38, R51, R40, !P6 ;  /* 0x0000002833267207 */ /* 0x000fc40007000000 */
[----:B--2---:R-:W-:Y:S02]  /*27a0*/  F2FP.SATFINITE.E4M3.F32.PACK_AB_MERGE_C R27, R42, R39, RZ ;  /* 0x000000272a1b723e */ /* 0x004fe400048070ff */
[----:B------:R-:W-:Y:S02]  /*27b0*/  F2FP.SATFINITE.E4M3.F32.PACK_AB_MERGE_C R40, R17, R46, RZ ;  /* 0x0000002e1128723e */ /* 0x000fe400048070ff */
[----:B------:R-:W-:Y:S02]  /*27c0*/  F2FP.SATFINITE.E4M3.F32.PACK_AB_MERGE_C R25, R6, R5, RZ ;  /* 0x000000050619723e */ /* 0x000fe400048070ff */
[----:B------:R-:W-:Y:S01]  /*27d0*/  F2FP.SATFINITE.E4M3.F32.PACK_AB_MERGE_C R31, R18, R9, RZ ;  /* 0x00000009121f723e */ /* 0x000fe200048070ff */
[----:B------:R-:W-:Y:S01]  /*27e0*/  FADD R29, R29, R52 ;  /* 0x000000341d1d7221 */ /* 0x000fe20000000000 */
[----:B-1----:R-:W-:Y:S01]  /*27f0*/  F2FP.SATFINITE.E4M3.F32.PACK_AB_MERGE_C R27, R41, R36, R27 ;  /* 0x00000024291b723e */ /* 0x002fe2000480701b */
[----:B------:R-:W-:Y:S01]  /*2800*/  FADD R45, R45, R44 ;  /* 0x0000002c2d2d7221 */ /* 0x000fe20000000000 */
[----:B---3--:R-:W-:Y:S01]  /*2810*/  F2FP.SATFINITE.E4M3.F32.PACK_AB_MERGE_C R40, R43, R14, R40 ;  /* 0x0000000e2b28723e */ /* 0x008fe20004807028 */
[----:B------:R-:W-:Y:S01]  /*2820*/  FADD R2, -R37, R2 ;  /* 0x0000000225027221 */ /* 0x000fe20000000100 */
[----:B----4-:R-:W-:-:S02]  /*2830*/  F2FP.SATFINITE.E4M3.F32.PACK_AB_MERGE_C R25, R13, R10, R25 ;  /* 0x0000000a0d19723e */ /* 0x010fc40004807019 */
[----:B-----5:R-:W-:Y:S01]  /*2840*/  F2FP.SATFINITE.E4M3.F32.PACK_AB_MERGE_C R50, R33, R32, R31 ;  /* 0x000000202132723e */ /* 0x020fe2000480701f */
[----:B------:R-:W-:Y:S01]  /*2850*/  FADD R29, R28, R29 ;  /* 0x0000001d1c1d7221 */ /* 0x000fe20000000000 */
[----:B------:R-:W-:Y:S01]  /*2860*/  SEL R28, R27, R40, !P6 ;  /* 0x000000281b1c7207 */ /* 0x000fe20007000000 */
[----:B------:R-:W-:Y:S01]  /*2870*/  FADD R48, R48, R45 ;  /* 0x0000002d30307221 */ /* 0x000fe20000000000 */
[----:B------:R-:W-:Y:S01]  /*2880*/  SEL R52, R25, R50, !P6 ;  /* 0x0000003219347207 */ /* 0x000fe20007000000 */
[----:B------:R-:W-:Y:S01]  /*2890*/  FMUL R45, R2, 1.4426950216293334961 ;  /* 0x3fb8aa3b022d7820 */ /* 0x000fe20000400000 */
[----:B------:R-:W-:Y:S01]  /*28a0*/  SEL R40, R40, R27, !P6 ;  /* 0x0000001b28287207 */ /* 0x000fe20007000000 */
[----:B------:R-:W-:Y:S01]  /*28b0*/  FADD R2, -R35, R106 ;  /* 0x0000006a23027221 */ /* 0x000fe20000000100 */
[----:B------:R-:W-:Y:S01]  /*28c0*/  SEL R50, R50, R25, !P6 ;  /* 0x0000001932327207 */ /* 0x000fe20007000000 */
[----:B0-----:R-:W-:Y:S01]  /*28d0*/  SHFL.IDX PT, R26, R26, R83, 0x1f ;  /* 0x00001f531a1a7589 */ /* 0x001fe200000e0000 */
[----:B------:R-:W-:Y:S01]  /*28e0*/  FADD R24, R24, R29 ;  /* 0x0000001d18187221 */ /* 0x000fe20000000000 */
[----:B------:R-:W-:-:S02]  /*28f0*/  FMUL R2, R2, 1.4426950216293334961 ;  /* 0x3fb8aa3b02027820 */ /* 0x000fc40000400000 */
[----:B------:R-:W0:Y:S04]  /*2900*/  SHFL.IDX PT, R25, R30, R21, 0x1f ;  /* 0x00001f151e197589 */ /* 0x000e2800000e0000 */
[----:B------:R-:W-:Y:S04]  /*2910*/  SHFL.IDX PT, R34, R34, R83, 0x1f ;  /* 0x00001f5322227589 */ /* 0x000fe800000e0000 */
[----:B------:R-:W1:Y:S04]  /*2920*/  SHFL.IDX PT, R27, R38, R21, 0x1f ;  /* 0x00001f15261b7589 */ /* 0x000e6800000e0000 */
[----:B------:R-:W-:Y:S04]  /*2930*/  SHFL.IDX PT, R52, R52, R83, 0x1f ;  /* 0x00001f5334347589 */ /* 0x000fe800000e0000 */
[----:B------:R-:W2:Y:S04]  /*2940*/  SHFL.IDX PT, R29, R50, R21, 0x1f ;  /* 0x00001f15321d7589 */ /* 0x000ea800000e0000 */
[----:B------:R2:W-:Y:S04]  /*2950*/  SHFL.IDX PT, R31, R28, R83, 0x1f ;  /* 0x00001f531c1f7589 */ /* 0x0005e800000e0000 */
[----:B------:R-:W3:Y:S01]  /*2960*/  SHFL.IDX PT, R40, R40, R21, 0x1f ;  /* 0x00001f1528287589 */ /* 0x000ee200000e0000 */
[----:B------:R-:W4:Y:S08]  /*2970*/  MUFU.EX2 R45, R45 ;  /* 0x0000002d002d7308 */ /* 0x000f300000000800 */
[----:B------:R-:W5:Y:S01]  /*2980*/  MUFU.EX2 R2, R2 ;  /* 0x0000000200027308 */ /* 0x000f620000000800 */
[----:B------:R-:W-:Y:S01]  /*2990*/  FADD R53, R53, R24 ;  /* 0x0000001835357221 */ /* 0x000fe20000000000 */
[----:B0-----:R-:W-:-:S02]  /*29a0*/  PRMT R24, R26, R74, R25 ;  /* 0x0000004a1a187216 */ /* 0x001fc40000000019 */
[----:B------:R-:W-:Y:S02]  /*29b0*/  PRMT R25, R26, R73, R25 ;  /* 0x000000491a197216 */ /* 0x000fe40000000019 */
[-C--:B-1----:R-:W-:Y:S02]  /*29c0*/  PRMT R26, R34, R74.reuse, R27 ;  /* 0x0000004a221a7216 */ /* 0x082fe4000000001b */
[----:B--2---:R-:W-:Y:S01]  /*29d0*/  PRMT R28, R52, R74, R29 ;  /* 0x0000004a341c7216 */ /* 0x004fe2000000001d */
[-C--:B----4-:R-:W-:Y:S01]  /*29e0*/  FMUL R58, R58, R45.reuse ;  /* 0x0000002d3a3a7220 */ /* 0x090fe20000400000 */
[-C--:B------:R-:W-:Y:S01]  /*29f0*/  FMUL R59, R59, R45.reuse ;  /* 0x0000002d3b3b7220 */ /* 0x080fe20000400000 */
[-C--:B------:R-:W-:Y:S01]  /*2a00*/  FMUL R62, R62, R45.reuse ;  /* 0x0000002d3e3e7220 */ /* 0x080fe20000400000 */
[-C--:B------:R-:W-:Y:S01]  /*2a10*/  FMUL R63, R63, R45.reuse ;  /* 0x0000002d3f3f7220 */ /* 0x080fe20000400000 */
[-C--:B------:R-:W-:Y:S01]  /*2a20*/  FMUL R66, R66, R45.reuse ;  /* 0x0000002d42427220 */ /* 0x080fe20000400000 */
[-C--:B------:R-:W-:Y:S01]  /*2a30*/  FMUL R67, R67, R45.reuse ;  /* 0x0000002d43437220 */ /* 0x080fe20000400000 */
[-C--:B------:R-:W-:Y:S01]  /*2a40*/  FMUL R70, R70, R45.reuse ;  /* 0x0000002d46467220 */ /* 0x080fe20000400000 */
[----:B------:R-:W-:Y:S01]  /*2a50*/  FMUL R71, R71, R45 ;  /* 0x0000002d47477220 */ /* 0x000fe20000400000 */
[-C--:B-----5:R-:W-:Y:S01]  /*2a60*/  FMUL R56, R56, R2.reuse ;  /* 0x0000000238387220 */ /* 0x0a0fe20000400000 */
[-C--:B------:R-:W-:Y:S01]  /*2a70*/  FMUL R57, R57, R2.reuse ;  /* 0x0000000239397220 */ /* 0x080fe20000400000 */
[-C--:B------:R-:W-:Y:S01]  /*2a80*/  FMUL R60, R60, R2.reuse ;  /* 0x000000023c3c7220 */ /* 0x080fe20000400000 */
[-C--:B------:R-:W-:Y:S01]  /*2a90*/  FMUL R61, R61, R2.reuse ;  /* 0x000000023d3d7220 */ /* 0x080fe20000400000 */
[-C--:B------:R-:W-:Y:S01]  /*2aa0*/  FMUL R64, R64, R2.reuse ;  /* 0x0000000240407220 */ /* 0x080fe20000400000 */
[-C--:B------:R-:W-:Y:S01]  /*2ab0*/  FMUL R65, R65, R2.reuse ;  /* 0x0000000241417220 */ /* 0x080fe20000400000 */
[-C--:B------:R-:W-:Y:S01]  /*2ac0*/  FMUL R68, R68, R2.reuse ;  /* 0x0000000244447220 */ /* 0x080fe20000400000 */
[----:B------:R-:W-:Y:S01]  /*2ad0*/  FMUL R69, R69, R2 ;  /* 0x0000000245457220 */ /* 0x000fe20000400000 */
[----:B---3--:R-:W-:-:S02]  /*2ae0*/  PRMT R30, R31, R74, R40 ;  /* 0x0000004a1f1e7216 */ /* 0x008fc40000000028 */
[-C--:B------:R-:W-:Y:S02]  /*2af0*/  PRMT R27, R34, R73.reuse, R27 ;  /* 0x00000049221b7216 */ /* 0x080fe4000000001b */
[-C--:B------:R-:W-:Y:S02]  /*2b00*/  PRMT R29, R52, R73.reuse, R29 ;  /* 0x00000049341d7216 */ /* 0x080fe4000000001d */
[----:B------:R-:W-:Y:S01]  /*2b10*/  PRMT R31, R31, R73, R40 ;  /* 0x000000491f1f7216 */ /* 0x000fe20000000028 */
[----:B------:R-:W-:Y:S06]  /*2b20*/  BAR.SYNC.DEFER_BLOCKING 0x0 ;  /* 0x0000000000007b1d */ /* 0x000fec0000010000 */
[----:B------:R-:W-:Y:S01]  /*2b30*/  UMOV UR14, UR8 ;  /* 0x00000008000e7c82 */ /* 0x000fe20008000000 */
[----:B------:R-:W-:Y:S01]  /*2b40*/  UMOV UR15, 0x80000020 ;  /* 0x80000020000f7882 */ /* 0x000fe20000000000 */
[----:B------:R-:W-:Y:S01]  /*2b50*/  FADD R48, R49, R48 ;  /* 0x0000003031307221 */ /* 0x000fe20000000000 */
[----:B------:R-:W-:-:S06]  /*2b60*/  WARPGROUP.ARRIVE ;  /* 0x00000000000079c5 */ /* 0x000fcc0000000000 */
[----:B------:R-:W-:Y:S01]  /*2b70*/  QGMMA.64x32x32.F32.E4M3.E4M3 R56, R24, gdesc[UR12], R56 ;  /* 0x0060000c18387df3 */ /* 0x000fe20008700838 */
[----:B------:R-:W-:Y:S01]  /*2b80*/  FADD R5, R5, R48 ;  /* 0x0000003005057221 */ /* 0x000fe20000000000 */
[----:B------:R-:W-:-:S03]  /*2b90*/  FADD R10, R10, R53 ;  /* 0x000000350a0a7221 */ /* 0x000fc60000000000 */
        /* <DEDUP_REMOVED lines=13> */
[----:B------:R-:W-:-:S04]  /*2c70*/  FADD R14, R43, R14 ;  /* 0x0000000e2b0e7221 */ /* 0x000fc80000000000 */
[----:B------:R-:W0:Y:S04]  /*2c80*/  SHFL.BFLY PT, R7, R46, 0x2, 0x1f ;  /* 0x0c401f002e077f89 */ /* 0x000e2800000e0000 */
[----:B------:R-:W1:Y:S01]  /*2c90*/  SHFL.BFLY PT, R5, R14, 0x2, 0x1f ;  /* 0x0c401f000e057f89 */ /* 0x000e6200000e0000 */
[----:B------:R-:W-:Y:S01]  /*2ca0*/  QGMMA.64x32x32.F32.E4M3.E4M3 R56, R28, gdesc[UR20], R56, gsb0 ;  /* 0x006000141c387df3 */ /* 0x000fe20008000838 */
[----:B------:R-:W-:Y:S01]  /*2cb0*/  UIADD3 UR5, UP0, UR5, 0x40, URZ ;  /* 0x0000004005057890 */ /* 0x000fe2000ff1e03f */
[----:B0-----:R-:W-:Y:S01]  /*2cc0*/  FADD R6, R46, R7 ;  /* 0x000000072e067221 */ /* 0x001fe20000000000 */
[----:B-1----:R-:W-:-:S04]  /*2cd0*/  FADD R5, R14, R5 ;  /* 0x000000050e057221 */ /* 0x002fc80000000000 */
[----:B------:R-:W0:Y:S01]  /*2ce0*/  SHFL.BFLY PT, R7, R6, 0x1, 0x1f ;  /* 0x0c201f0006077f89 */ /* 0x000e2200000e0000 */
[----:B------:R-:W-:-:S03]  /*2cf0*/  UIADD3.X UR6, URZ, UR6, URZ, UP0, !UPT ;  /* 0x000000063f067290 */ /* 0x000fc600087fe43f */
[----:B------:R-:W1:Y:S01]  /*2d00*/  SHFL.BFLY PT, R4, R5, 0x1, 0x1f ;  /* 0x0c201f0005047f89 */ /* 0x000e6200000e0000 */
[----:B------:R-:W-:Y:S02]  /*2d10*/  ISETP.LE.U32.AND P0, PT, R108, UR5, PT ;  /* 0x000000056c007c0c */ /* 0x000fe4000bf03070 */
[----:B------:R-:W-:-:S05]  /*2d20*/  IMAD.U32 R9, RZ, RZ, UR6 ;  /* 0x00000006ff097e24 */ /* 0x000fca000f8e00ff */
[----:B------:R-:W-:Y:S01]  /*2d30*/  ISETP.GE.U32.AND.EX P0, PT, R9, RZ, PT, P0 ;  /* 0x000000ff0900720c */ /* 0x000fe20003f06100 */
[----:B------:R-:W-:Y:S01]  /*2d40*/  ULEA UR4, UR19, UR4, 0x6 ;  /* 0x0000000413047291 */ /* 0x000fe2000f8e303f */
[----:B------:R-:W-:Y:S02]  /*2d50*/  IMAD R22, R3, 0x40, R22 ;  /* 0x0000004003167824 */ /* 0x000fe400078e0216 */
[----:B------:R-:W-:Y:S02]  /*2d60*/  IMAD.MOV.U32 R106, RZ, RZ, R35 ;  /* 0x000000ffff6a7224 */ /* 0x000fe400078e0023 */
[----:B0-----:R-:W-:Y:S01]  /*2d70*/  FADD R8, R6, R7 ;  /* 0x0000000706087221 */ /* 0x001fe20000000000 */
[----:B-1----:R-:W-:-:S03]  /*2d80*/  FADD R7, R5, R4 ;  /* 0x0000000405077221 */ /* 0x002fc60000000000 */
[----:B------:R-:W-:Y:S01]  /*2d90*/  FFMA R104, R45, R104, R8 ;  /* 0x000000682d687223 */ /* 0x000fe20000000008 */
[----:B------:R-:W-:Y:S01]  /*2da0*/  FFMA R105, R2, R105, R7 ;  /* 0x0000006902697223 */ /* 0x000fe20000000007 */
[----:B------:R-:W-:Y:S01]  /*2db0*/  IMAD.MOV.U32 R2, RZ, RZ, R37 ;  /* 0x000000ffff027224 */ /* 0x000fe200078e0025 */
[----:B------:R-:W-:Y:S02]  /*2dc0*/  WARPGROUP.DEPBAR.LE gsb0, 0x0 ;  /* 0x00008000000079c5 */ /* 0x000fe40000010000 */
[----:B------:R-:W-:Y:S05]  /*2dd0*/  @!P0 BRA `(.L_x_1) ;  /* 0xffffffe000688947 */ /* 0x000fea000383ffff */
.L_x_0:
[----:B------:R-:W-:Y:S01]  /*2de0*/  FMUL R4, R67, 0.25 ;  /* 0x3e80000043047820 */ /* 0x000fe20000400000 */
[----:B------:R-:W-:Y:S01]  /*2df0*/  FSETP.GT.AND P0, PT, |R104|, 8.50705917302346158658e+37, PT ;  /* 0x7e8000006800780b */ /* 0x000fe20003f04200 */
[----:B0-----:R-:W-:Y:S01]  /*2e00*/  FMUL R3, R70, 0.25 ;  /* 0x3e80000046037820 */ /* 0x001fe20000400000 */
[----:B------:R-:W-:Y:S01]  /*2e10*/  FMUL R2, R71, 0.25 ;  /* 0x3e80000047027820 */ /* 0x000fe20000400000 */
[----:B------:R-:W-:Y:S01]  /*2e20*/  FMUL R5, R66, 0.25 ;  /* 0x3e80000042057820 */ /* 0x000fe20000400000 */
[----:B------:R-:W-:Y:S01]  /*2e30*/  FSEL R67, R4, R67, P0 ;  /* 0x0000004304437208 */ /* 0x000fe20000000000 */
        /* <DEDUP_REMOVED lines=9> */
[----:B------:R-:W-:Y:S01]  /*2ed0*/  FSETP.GT.AND P1, PT, |R105|, 8.50705917302346158658e+37, PT ;  /* 0x7e8000006900780b */ /* 0x000fe20003f24200 */
[----:B------:R-:W-:Y:S01]  /*2ee0*/  IMAD.SHL.U32 R7, R20, 0x4, RZ ;  /* 0x0000000414077824 */ /* 0x000fe200078e00ff */
        /* <DEDUP_REMOVED lines=13> */
[----:B------:R-:W-:Y:S01]  /*2fc0*/  FMUL R4, R105, 8388608 ;  /* 0x4b00000069047820 */ /* 0x000fe20000400000 */
[----:B------:R-:W-:Y:S01]  /*2fd0*/  FSEL R60, R3, R60, P1 ;  /* 0x0000003c033c7208 */ /* 0x000fe20000800000 */
[----:B------:R-:W-:Y:S01]  /*2fe0*/  FMUL R3, R104, 8388608 ;  /* 0x4b00000068037820 */ /* 0x000fe20000400000 */
[----:B------:R-:W-:Y:S01]  /*2ff0*/  LOP3.LUT R6, R20, 0x7, RZ, 0xc0, !PT ;  /* 0x0000000714067812 */ /* 0x000fe200078ec0ff */
[----:B------:R-:W-:Y:S01]  /*3000*/  FMUL R21, R56, 0.25 ;  /* 0x3e80000038157820 */ /* 0x000fe20000400000 */
[----:B------:R-:W-:Y:S01]  /*3010*/  FSETP.GEU.AND P2, PT, R105, 1.175494350822287508e-38, PT ;  /* 0x008000006900780b */ /* 0x000fe20003f4e000 */
[----:B------:R-:W0:Y:S01]  /*3020*/  LDC R28, c[0x0][0x278] ;  /* 0x00009e00ff1c7b82 */ /* 0x000e220000000800 */
[----:B------:R-:W-:Y:S01]  /*3030*/  FSETP.GEU.AND P3, PT, R104, 1.175494350822287508e-38, PT ;  /* 0x008000006800780b */ /* 0x000fe20003f6e000 */
[----:B------:R-:W-:Y:S01]  /*3040*/  ULDC.64 UR4, c[0x0][0x270] ;  /* 0x00009c0000047ab9 */ /* 0x000fe20000000a00 */
[----:B------:R-:W-:Y:S01]  /*3050*/  FSEL R24, R2, R61, P1 ;  /* 0x0000003d02187208 */ /* 0x000fe20000800000 */
[----:B------:R-:W-:Y:S01]  /*3060*/  IMAD.SHL.U32 R2, R20, 0x8, RZ ;  /* 0x0000000814027824 */ /* 0x000fe200078e00ff */
[----:B------:R-:W-:Y:S01]  /*3070*/  FSEL R64, R5, R64, P1 ;  /* 0x0000004005407208 */ /* 0x000fe20000800000 */
[----:B------:R-:W-:Y:S01]  /*3080*/  UIMAD UR4, UR16, UR4, URZ ;  /* 0x00000004100472a4 */ /* 0x000fe2000f8e023f */
[----:B------:R-:W-:Y:S01]  /*3090*/  LEA R5, R6, UR7, 0x4 ;  /* 0x0000000706057c11 */ /* 0x000fe2000f8e20ff */
[----:B------:R-:W1:Y:S01]  /*30a0*/  LDC.64 R46, c[0x0][0x228] ;  /* 0x00008a00ff2e7b82 */ /* 0x000e620000000a00 */
[----:B------:R-:W-:-:S02]  /*30b0*/  LOP3.LUT R22, R20, 0x8, RZ, 0xc0, !PT ;  /* 0x0000000814167812 */ /* 0x000fc400078ec0ff */
[----:B------:R-:W-:Y:S01]  /*30c0*/  FSEL R4, R4, R105, !P2 ;  /* 0x0000006904047208 */ /* 0x000fe20005000000 */
[--C-:B------:R-:W-:Y:S01]  /*30d0*/  IMAD R6, R6, -0x8, R5.reuse ;  /* 0xfffffff806067824 */ /* 0x100fe200078e0205 */
[----:B------:R-:W-:Y:S01]  /*30e0*/  FSEL R3, R3, R104, !P3 ;  /* 0x0000006803037208 */ /* 0x000fe20005800000 */
[----:B------:R-:W-:Y:S02]  /*30f0*/  IMAD R23, R22, 0x100, R5 ;  /* 0x0000010016177824 */ /* 0x000fe400078e0205 */
[----:B------:R-:W-:Y:S01]  /*3100*/  BAR.SYNC.DEFER_BLOCKING 0x0 ;  /* 0x0000000000007b1d */ /* 0x000fe20000010000 */
[C---:B------:R-:W-:Y:S01]  /*3110*/  FSETP.GEU.AND P4, PT, |R104|.reuse, 1.175494350822287508e-38, PT ;  /* 0x008000006800780b */ /* 0x040fe20003f8e200 */
[----:B------:R-:W-:Y:S01]  /*3120*/  @P0 FMUL R104, R104, 0.25 ;  /* 0x3e80000068680820 */ /* 0x000fe20000400000 */
[----:B------:R-:W-:Y:S01]  /*3130*/  LOP3.LUT R16, R2, 0x780, RZ, 0xc0, !PT ;  /* 0x0000078002107812 */ /* 0x000fe200078ec0ff */
[----:B------:R-:W-:Y:S01]  /*3140*/  VIADD R2, R4, 0xc0cafb0d ;  /* 0xc0cafb0d04027836 */ /* 0x000fe20000000000 */
[----:B------:R-:W-:Y:S01]  /*3150*/  FSETP.GEU.AND P0, PT, |R105|, 1.175494350822287508e-38, PT ;  /* 0x008000006900780b */ /* 0x000fe20003f0e200 */
[----:B------:R-:W-:Y:S01]  /*3160*/  VIADD R5, R3, 0xc0cafb0d ;  /* 0xc0cafb0d03057836 */ /* 0x000fe20000000000 */
[----:B------:R-:W-:Y:S01]  /*3170*/  LOP3.LUT R7, R7, 0x1c0, RZ, 0xc0, !PT ;  /* 0x000001c007077812 */ /* 0x000fe200078ec0ff */
[----:B------:R-:W-:Y:S01]  /*3180*/  @P1 FMUL R105, R105, 0.25 ;  /* 0x3e80000069691820 */ /* 0x000fe20000400000 */
[----:B------:R-:W-:Y:S01]  /*3190*/  LOP3.LUT R9, R2, 0xff800000, RZ, 0xc0, !PT ;  /* 0xff80000002097812 */ /* 0x000fe200078ec0ff */
[----:B------:R-:W2:Y:S01]  /*31a0*/  LDC.64 R72, c[0x0][0x230] ;  /* 0x00008c00ff487b82 */ /* 0x000ea20000000a00 */
[----:B------:R-:W-:Y:S01]  /*31b0*/  LOP3.LUT R10, R5, 0xff800000, RZ, 0xc0, !PT ;  /* 0xff800000050a7812 */ /* 0x000fe200078ec0ff */
[----:B------:R-:W-:Y:S01]  /*31c0*/  IMAD.IADD R25, R7, 0x1, R6 ;  /* 0x0000000107197824 */ /* 0x000fe200078e0206 */
[----:B------:R-:W-:Y:S01]  /*31d0*/  FSEL R7, RZ, -23, P2 ;  /* 0xc1b80000ff077808 */ /* 0x000fe20001000000 */
[----:B------:R-:W-:Y:S01]  /*31e0*/  @!P4 FMUL R104, R104, 16777216 ;  /* 0x4b8000006868c820 */ /* 0x000fe20000400000 */
[----:B------:R-:W-:Y:S01]  /*31f0*/  I2FP.F32.S32 R6, R9 ;  /* 0x0000000900067245 */ /* 0x000fe20000201400 */
[----:B------:R-:W-:Y:S01]  /*3200*/  @!P4 FMUL R13, R13, 16777216 ;  /* 0x4b8000000d0dc820 */ /* 0x000fe20000400000 */
[----:B------:R-:W-:Y:S01]  /*3210*/  FSEL R8, RZ, -23, P3 ;  /* 0xc1b80000ff087808 */ /* 0x000fe20001800000 */
[----:B------:R-:W-:Y:S01]  /*3220*/  @!P0 FMUL R105, R105, 16777216 ;  /* 0x4b80000069698820 */ /* 0x000fe20000400000 */
[----:B------:R-:W-:Y:S01]  /*3230*/  I2FP.F32.S32 R11, R10 ;  /* 0x0000000a000b7245 */ /* 0x000fe20000201400 */
[----:B------:R-:W-:Y:S01]  /*3240*/  FFMA.FTZ R7, R6, 1.1920928955078125e-07, R7 ;  /* 0x3400000006077823 */ /* 0x000fe20000010007 */
[----:B------:R-:W3:Y:S01]  /*3250*/  MUFU.RCP R12, R104 ;  /* 0x00000068000c7308 */ /* 0x000ee20000001000 */
[----:B------:R-:W-:Y:S01]  /*3260*/  @!P0 FMUL R18, R18, 16777216 ;  /* 0x4b80000012128820 */ /* 0x000fe20000400000 */
[----:B------:R-:W-:Y:S01]  /*3270*/  @!P0 FMUL R64, R64, 16777216 ;  /* 0x4b80000040408820 */ /* 0x000fe20000400000 */
[----:B------:R-:W-:Y:S01]  /*3280*/  FFMA.FTZ R6, R11, 1.1920928955078125e-07, R8 ;  /* 0x340000000b067823 */ /* 0x000fe20000010008 */
[----:B------:R-:W-:Y:S01]  /*3290*/  FSEL R56, R21, R56, P1 ;  /* 0x0000003815387208 */ /* 0x000fe20000800000 */
[----:B------:R-:W-:Y:S01]  /*32a0*/  @!P4 FMUL R17, R17, 16777216 ;  /* 0x4b8000001111c820 */ /* 0x000fe20000400000 */
[----:B------:R-:W-:Y:S01]  /*32b0*/  @!P0 FMUL R26, R26, 16777216 ;  /* 0x4b8000001a1a8820 */ /* 0x000fe20000400000 */
[----:B------:R-:W-:Y:S01]  /*32c0*/  LEA.HI R2, R22, R25, RZ, 0x1f ;  /* 0x0000001916027211 */ /* 0x000fe200078ff8ff */
[----:B------:R-:W4:Y:S01]  /*32d0*/  MUFU.RCP R11, R105 ;  /* 0x00000069000b7308 */ /* 0x000f220000001000 */
[----:B------:R-:W-:Y:S01]  /*32e0*/  @!P0 FMUL R56, R56, 16777216 ;  /* 0x4b80000038388820 */ /* 0x000fe20000400000 */
[----:B------:R-:W-:Y:S01]  /*32f0*/  @!P4 FMUL R71, R71, 16777216 ;  /* 0x4b8000004747c820 */ /* 0x000fe20000400000 */
[----:B------:R-:W-:Y:S01]  /*3300*/  @!P4 FMUL R15, R15, 16777216 ;  /* 0x4b8000000f0fc820 */ /* 0x000fe20000400000 */
[----:B------:R-:W-:Y:S01]  /*3310*/  @!P0 FMUL R24, R24, 16777216 ;  /* 0x4b80000018188820 */ /* 0x000fe20000400000 */
[----:B------:R-:W-:Y:S01]  /*3320*/  @!P0 FMUL R60, R60, 16777216 ;  /* 0x4b8000003c3c8820 */ /* 0x000fe20000400000 */
[----:B------:R-:W-:-:S02]  /*3330*/  IMAD.IADD R9, R4, 0x1, -R9 ;  /* 0x0000000104097824 */ /* 0x000fc400078e0a09 */
[----:B------:R-:W-:Y:S01]  /*3340*/  @!P0 FMUL R14, R14, 16777216 ;  /* 0x4b8000000e0e8820 */ /* 0x000fe20000400000 */
[----:B------:R-:W-:Y:S02]  /*3350*/  IMAD.IADD R5, R16, 0x1, R23 ;  /* 0x0000000110057824 */ /* 0x000fe400078e0217 */
[C---:B---3--:R-:W-:Y:S01]  /*3360*/  FMUL R8, R12.reuse, R13 ;  /* 0x0000000d0c087220 */ /* 0x048fe20000400000 */
[C---:B------:R-:W-:Y:S01]  /*3370*/  FMUL R22, R12.reuse, R17 ;  /* 0x000000110c167220 */ /* 0x040fe20000400000 */
[C---:B------:R-:W-:Y:S01]  /*3380*/  FMUL R71, R12.reuse, R71 ;  /* 0x000000470c477220 */ /* 0x040fe20000400000 */
[----:B------:R-:W-:Y:S01]  /*3390*/  FMUL R16, R12, R15 ;  /* 0x0000000f0c107220 */ /* 0x000fe20000400000 */
[----:B------:R-:W-:Y:S01]  /*33a0*/  FADD R9, R9, -1 ;  /* 0xbf80000009097421 */ /* 0x000fe20000000000 */
[----:B------:R-:W-:Y:S01]  /*33b0*/  @!P4 FMUL R67, R67, 16777216 ;  /* 0x4b8000004343c820 */ /* 0x000fe20000400000 */
[----:B------:R-:W-:Y:S01]  /*33c0*/  @!P4 FMUL R63, R63, 16777216 ;  /* 0x4b8000003f3fc820 */ /* 0x000fe20000400000 */
[----:B------:R-:W-:Y:S01]  /*33d0*/  @!P4 FMUL R59, R59, 16777216 ;  /* 0x4b8000003b3bc820 */ /* 0x000fe20000400000 */
[C---:B----4-:R-:W-:Y:S01]  /*33e0*/  FMUL R18, R11.reuse, R18 ;  /* 0x000000120b127220 */ /* 0x050fe20000400000 */
[C---:B------:R-:W-:Y:S01]  /*33f0*/  FMUL R13, R11.reuse, R64 ;  /* 0x000000400b0d7220 */ /* 0x040fe20000400000 */
[C---:B------:R-:W-:Y:S01]  /*3400*/  FMUL R26, R11.reuse, R26 ;  /* 0x0000001a0b1a7220 */ /* 0x040fe20000400000 */
[C---:B------:R-:W-:Y:S01]  /*3410*/  FMUL R17, R11.reuse, R56 ;  /* 0x000000380b117220 */ /* 0x040fe20000400000 */
[C---:B------:R-:W-:Y:S01]  /*3420*/  FMUL R24, R11.reuse, R24 ;  /* 0x000000180b187220 */ /* 0x040fe20000400000 */
[----:B------:R-:W-:Y:S01]  /*3430*/  FMUL R15, R11, R60 ;  /* 0x0000003c0b0f7220 */ /* 0x000fe20000400000 */
[----:B------:R-:W-:Y:S01]  /*3440*/  F2FP.SATFINITE.E4M3.F32.PACK_AB_MERGE_C R13, R18, R13, RZ ;  /* 0x0000000d120d723e */ /* 0x000fe200048070ff */
[----:B------:R-:W-:Y:S01]  /*3450*/  @!P0 FMUL R68, R68, 16777216 ;  /* 0x4b80000044448820 */ /* 0x000fe20000400000 */
[----:B------:R-:W-:Y:S01]  /*3460*/  F2FP.SATFINITE.E4M3.F32.PACK_AB_MERGE_C R17, R26, R17, RZ ;  /* 0x000000111a11723e */ /* 0x000fe200048070ff */
[----:B------:R-:W-:Y:S01]  /*3470*/  IMAD.MOV.U32 R26, RZ, RZ, 0x3dc6b27f ;  /* 0x3dc6b27fff1a7424 */ /* 0x000fe200078e00ff */
[----:B------:R-:W-:Y:S01]  /*3480*/  LOP3.LUT R13, R13, 0xffff, RZ, 0xc0, !PT ;  /* 0x0000ffff0d0d7812 */ /* 0x000fe200078ec0ff */
[----:B------:R-:W-:Y:S01]  /*3490*/  @!P4 FMUL R19, R19, 16777216 ;  /* 0x4b8000001313c820 */ /* 0x000fe20000400000 */
[----:B------:R-:W-:Y:S01]  /*34a0*/  F2FP.SATFINITE.E4M3.F32.PACK_AB_MERGE_C R71, R71, R8, RZ ;  /* 0x000000084747723e */ /* 0x000fe200048070ff */
[----:B------:R-:W-:Y:S01]  /*34b0*/  FFMA.FTZ R8, R9, R26, -0.16845393180847167969 ;  /* 0xbe2c7f3009087423 */ /* 0x000fe2000001001a */
[----:B------:R-:W-:Y:S01]  /*34c0*/  PRMT R18, R13, 0x3340, R0 ;  /* 0x000033400d127816 */ /* 0x000fe20000000000 */
[----:B------:R-:W-:Y:S01]  /*34d0*/  FMUL R14, R11, R14 ;  /* 0x0000000e0b0e7220 */ /* 0x000fe20000400000 */
[----:B------:R-:W-:Y:S01]  /*34e0*/  SHF.R.U32.HI R13, RZ, 0x8, R13 ;  /* 0x00000008ff0d7819 */ /* 0x000fe2000001160d */
[----:B------:R-:W-:Y:S01]  /*34f0*/  FMUL R67, R12, R67 ;  /* 0x000000430c437220 */ /* 0x000fe20000400000 */
[----:B------:R-:W-:Y:S01]  /*3500*/  F2FP.SATFINITE.E4M3.F32.PACK_AB_MERGE_C R15, R24, R15, RZ ;  /* 0x0000000f180f723e */ /* 0x000fe200048070ff */
[C---:B------:R-:W-:Y:S01]  /*3510*/  FMUL R63, R12.reuse, R63 ;  /* 0x0000003f0c3f7220 */ /* 0x040fe20000400000 */
[----:B------:R-:W-:Y:S01]  /*3520*/  LOP3.LUT R13, R13, 0xffff, RZ, 0xc0, !PT ;  /* 0x0000ffff0d0d7812 */ /* 0x000fe200078ec0ff */
[----:B------:R-:W-:Y:S01]  /*3530*/  FMUL R59, R12, R59 ;  /* 0x0000003b0c3b7220 */ /* 0x000fe20000400000 */
[----:B------:R-:W-:Y:S01]  /*3540*/  FMUL R11, R11, R68 ;  /* 0x000000440b0b7220 */ /* 0x000fe20000400000 */
[----:B------:R-:W-:-:S02]  /*3550*/  IMAD.IADD R10, R3, 0x1, -R10 ;  /* 0x00000001030a7824 */ /* 0x000fc400078e0a0a */
[----:B------:R-:W-:Y:S01]  /*3560*/  FMUL R12, R12, R19 ;  /* 0x000000130c0c7220 */ /* 0x000fe20000400000 */
[----:B------:R-:W-:Y:S01]  /*3570*/  LOP3.LUT R17, R17, 0xffff, RZ, 0xc0, !PT ;  /* 0x0000ffff11117812 */ /* 0x000fe200078ec0ff */
[----:B------:R-:W-:Y:S01]  /*3580*/  FFMA.FTZ R8, R9, R8, 0.1716887056827545166 ;  /* 0x3e2fcf2a09087423 */ /* 0x000fe20000010008 */
[----:B------:R-:W-:Y:S02]  /*3590*/  LOP3.LUT R24, R15, 0xffff, RZ, 0xc0, !PT ;  /* 0x0000ffff0f187812 */ /* 0x000fe400078ec0ff */
[----:B------:R-:W-:Y:S01]  /*35a0*/  PRMT R25, R13, 0x3340, R0 ;  /* 0x000033400d197816 */ /* 0x000fe20000000000 */
[----:B------:R-:W-:Y:S01]  /*35b0*/  FADD R13, R10, -1 ;  /* 0xbf8000000a0d7421 */ /* 0x000fe20000000000 */
[----:B------:R-:W-:Y:S01]  /*35c0*/  F2FP.SATFINITE.E4M3.F32.PACK_AB_MERGE_C R14, R14, R11, RZ ;  /* 0x0000000b0e0e723e */ /* 0x000fe200048070ff */
[----:B------:R-:W-:Y:S01]  /*35d0*/  FFMA.FTZ R8, R9, R8, -0.17900948226451873779 ;  /* 0xbe374e4309087423 */ /* 0x000fe20000010008 */
[----:B------:R-:W-:Y:S01]  /*35e0*/  F2FP.SATFINITE.E4M3.F32.PACK_AB_MERGE_C R12, R59, R12, RZ ;  /* 0x0000000c3b0c723e */ /* 0x000fe200048070ff */
[----:B------:R-:W-:Y:S01]  /*35f0*/  FFMA.FTZ R10, R13, R26, -0.16845393180847167969 ;  /* 0xbe2c7f300d0a7423 */ /* 0x000fe2000001001a */
[----:B------:R-:W-:Y:S01]  /*3600*/  F2FP.SATFINITE.E4M3.F32.PACK_AB_MERGE_C R22, R63, R22, RZ ;  /* 0x000000163f16723e */ /* 0x000fe200048070ff */
[----:B------:R-:W-:Y:S01]  /*3610*/  FFMA.FTZ R8, R9, R8, 0.20512372255325317383 ;  /* 0x3e520bf409087423 */ /* 0x000fe20000010008 */
[----:B------:R-:W-:Y:S01]  /*3620*/  F2FP.SATFINITE.E4M3.F32.PACK_AB_MERGE_C R16, R67, R16, RZ ;  /* 0x000000104310723e */ /* 0x000fe200048070ff */
[----:B------:R-:W-:Y:S01]  /*3630*/  FFMA.FTZ R10, R13, R10, 0.1716887056827545166 ;  /* 0x3e2fcf2a0d0a7423 */ /* 0x000fe2000001000a */
[----:B------:R-:W-:Y:S01]  /*3640*/  PRMT R11, R17, 0x3340, R24 ;  /* 0x00003340110b7816 */ /* 0x000fe20000000018 */
[----:B------:R-:W-:Y:S01]  /*3650*/  FFMA.FTZ R8, R9, R8, -0.24046532809734344482 ;  /* 0xbe763c8b09087423 */ /* 0x000fe20000010008 */
[----:B------:R-:W-:Y:S01]  /*3660*/  LOP3.LUT R19, R12, 0xffff, RZ, 0xc0, !PT ;  /* 0x0000ffff0c137812 */ /* 0x000fe200078ec0ff */
[----:B------:R-:W-:Y:S01]  /*3670*/  FFMA.FTZ R10, R13, R10, -0.17900948226451873779 ;  /* 0xbe374e430d0a7423 */ /* 0x000fe2000001000a */
[----:B------:R-:W-:Y:S01]  /*3680*/  PRMT R21, R11, 0x5410, R18 ;  /* 0x000054100b157816 */ /* 0x000fe20000000012 */
[----:B------:R-:W-:Y:S01]  /*3690*/  FFMA.FTZ R8, R9, R8, 0.28857114911079406738 ;  /* 0x3e93bf9909087423 */ /* 0x000fe20000010008 */
[----:B------:R-:W-:Y:S01]  /*36a0*/  LOP3.LUT R23, R16, 0xffff, RZ, 0xc0, !PT ;  /* 0x0000ffff10177812 */ /* 0x000fe200078ec0ff */
[----:B------:R-:W-:Y:S01]  /*36b0*/  FFMA.FTZ R10, R13, R10, 0.20512372255325317383 ;  /* 0x3e520bf40d0a7423 */ /* 0x000fe2000001000a */
[----:B------:R-:W-:Y:S01]  /*36c0*/  LOP3.LUT R22, R22, 0xffff, RZ, 0xc0, !PT ;  /* 0x0000ffff16167812 */ /* 0x000fe200078ec0ff */
[----:B------:R-:W-:Y:S01]  /*36d0*/  FFMA.FTZ R8, R9, R8, -0.36067417263984680176 ;  /* 0xbeb8aa4909087423 */ /* 0x000fe20000010008 */
[----:B------:R-:W-:Y:S01]  /*36e0*/  SHF.R.U32.HI R11, RZ, 0x8, R17 ;  /* 0x00000008ff0b7819 */ /* 0x000fe20000011611 */
[----:B------:R-:W-:Y:S01]  /*36f0*/  FFMA.FTZ R10, R13, R10, -0.24046532809734344482 ;  /* 0xbe763c8b0d0a7423 */ /* 0x000fe2000001000a */
[----:B------:R-:W-:Y:S01]  /*3700*/  SHF.R.U32.HI R12, RZ, 0x8, R24 ;  /* 0x00000008ff0c7819 */ /* 0x000fe20000011618 */
[----:B------:R-:W-:Y:S01]  /*3710*/  FFMA.FTZ R8, R9, R8, 0.48089820146560668945 ;  /* 0x3ef6384a09087423 */ /* 0x000fe20000010008 */
[----:B------:R-:W-:Y:S01]  /*3720*/  PRMT R16, R23, 0x3340, R0 ;  /* 0x0000334017107816 */ /* 0x000fe20000000000 */
[----:B------:R-:W-:Y:S01]  /*3730*/  FFMA.FTZ R10, R13, R10, 0.28857114911079406738 ;  /* 0x3e93bf990d0a7423 */ /* 0x000fe2000001000a */
[----:B------:R-:W-:Y:S01]  /*3740*/  PRMT R15, R19, 0x3340, R22 ;  /* 0x00003340130f7816 */ /* 0x000fe20000000016 */
[----:B------:R-:W-:Y:S01]  /*3750*/  FFMA.FTZ R8, R9, R8, -0.72134751081466674805 ;  /* 0xbf38aa3b09087423 */ /* 0x000fe20000010008 */
[----:B------:R-:W-:Y:S01]  /*3760*/  LOP3.LUT R12, R12, 0xffff, RZ, 0xc0, !PT ;  /* 0x0000ffff0c0c7812 */ /* 0x000fe200078ec0ff */
[----:B------:R-:W-:Y:S01]  /*3770*/  FFMA.FTZ R10, R13, R10, -0.36067417263984680176 ;  /* 0xbeb8aa490d0a7423 */ /* 0x000fe2000001000a */
[----:B------:R-:W-:Y:S01]  /*3780*/  LOP3.LUT R11, R11, 0xffff, RZ, 0xc0, !PT ;  /* 0x0000ffff0b0b7812 */ /* 0x000fe200078ec0ff */
[----:B------:R-:W-:Y:S01]  /*3790*/  FMUL R8, R9, R8 ;  /* 0x0000000809087220 */ /* 0x000fe20000400000 */
[----:B------:R-:W-:Y:S01]  /*37a0*/  PRMT R18, R15, 0x5410, R16 ;  /* 0x000054100f127816 */ /* 0x000fe20000000010 */
[----:B------:R-:W-:Y:S01]  /*37b0*/  FFMA.FTZ R10, R13, R10, 0.48089820146560668945 ;  /* 0x3ef6384a0d0a7423 */ /* 0x000fe2000001000a */
[----:B------:R-:W-:Y:S01]  /*37c0*/  PRMT R16, R11, 0x3340, R12 ;  /* 0x000033400b107816 */ /* 0x000fe2000000000c */
[----:B------:R-:W-:Y:S01]  /*37d0*/  FMUL R8, R9, R8 ;  /* 0x0000000809087220 */ /* 0x000fe20000400000 */
[----:B------:R-:W-:Y:S01]  /*37e0*/  SHF.R.U32.HI R12, RZ, 0x8, R22 ;  /* 0x00000008ff0c7819 */ /* 0x000fe20000011616 */
[----:B------:R-:W-:Y:S01]  /*37f0*/  FFMA.FTZ R10, R13, R10, -0.72134751081466674805 ;  /* 0xbf38aa3b0d0a7423 */ /* 0x000fe2000001000a */
[----:B------:R-:W-:-:S02]  /*3800*/  SHF.R.U32.HI R11, RZ, 0x8, R19 ;  /* 0x00000008ff0b7819 */ /* 0x000fc40000011613 */
[----:B------:R-:W-:Y:S02]  /*3810*/  LOP3.LUT R12, R12, 0xffff, RZ, 0xc0, !PT ;  /* 0x0000ffff0c0c7812 */ /* 0x000fe400078ec0ff */
[----:B------:R-:W-:Y:S02]  /*3820*/  LOP3.LUT R11, R11, 0xffff, RZ, 0xc0, !PT ;  /* 0x0000ffff0b0b7812 */ /* 0x000fe400078ec0ff */
[----:B------:R-:W-:Y:S02]  /*3830*/  SHF.R.U32.HI R15, RZ, 0x7, R20 ;  /* 0x00000007ff0f7819 */ /* 0x000fe40000011614 */
[----:B------:R-:W-:Y:S02]  /*3840*/  PRMT R12, R11, 0x3340, R12 ;  /* 0x000033400b0c7816 */ /* 0x000fe4000000000c */
[----:B------:R-:W-:Y:S02]  /*3850*/  SHF.R.U32.HI R11, RZ, 0x8, R23 ;  /* 0x00000008ff0b7819 */ /* 0x000fe40000011617 */
[----:B------:R-:W-:-:S02]  /*3860*/  LOP3.LUT R14, R14, 0xffff, RZ, 0xc0, !PT ;  /* 0x0000ffff0e0e7812 */ /* 0x000fc400078ec0ff */
[----:B------:R-:W-:Y:S02]  /*3870*/  LOP3.LUT R11, R11, 0xffff, RZ, 0xc0, !PT ;  /* 0x0000ffff0b0b7812 */ /* 0x000fe400078ec0ff */
[----:B------:R-:W-:Y:S02]  /*3880*/  SGXT.U32 R15, R15, 0x1 ;  /* 0x000000010f0f781a */ /* 0x000fe40000000000 */
[----:B------:R-:W-:Y:S02]  /*3890*/  PRMT R27, R11, 0x3340, R0 ;  /* 0x000033400b1b7816 */ /* 0x000fe40000000000 */
[----:B------:R-:W-:Y:S01]  /*38a0*/  PRMT R11, R16, 0x5410, R25 ;  /* 0x00005410100b7816 */ /* 0x000fe20000000019 */
[----:B0-----:R-:W-:Y:S01]  /*38b0*/  IMAD R15, R15, R28, RZ ;  /* 0x0000001c0f0f7224 */ /* 0x001fe200078e02ff */
[----:B------:R-:W-:Y:S01]  /*38c0*/  PRMT R16, R12, 0x5410, R27 ;  /* 0x000054100c107816 */ /* 0x000fe2000000001b */
[----:B------:R-:W-:Y:S01]  /*38d0*/  FFMA.FTZ R12, R9, 1.4426950216293334961, R8 ;  /* 0x3fb8aa3b090c7823 */ /* 0x000fe20000010008 */
[----:B------:R-:W-:Y:S01]  /*38e0*/  LOP3.LUT R71, R71, 0xffff, RZ, 0xc0, !PT ;  /* 0x0000ffff47477812 */ /* 0x000fe200078ec0ff */
[----:B------:R-:W-:Y:S01]  /*38f0*/  IMAD R17, R28, 0x2, R15 ;  /* 0x000000021c117824 */ /* 0x000fe200078e020f */
[----:B------:R-:W-:Y:S01]  /*3900*/  PRMT R8, R21, 0x4210, R14 ;  /* 0x0000421015087816 */ /* 0x000fe2000000000e */
[----:B------:R-:W-:Y:S01]  /*3910*/  FADD R21, R7, R12 ;  /* 0x0000000c07157221 */ /* 0x000fe20000000000 */
[----:B------:R-:W-:Y:S01]  /*3920*/  PRMT R9, R11, 0x5210, R14 ;  /* 0x000052100b097816 */ /* 0x000fe2000000000e */
[C---:B------:R-:W-:Y:S01]  /*3930*/  FMUL R14, R13.reuse, R10 ;  /* 0x0000000a0d0e7220 */ /* 0x040fe20000400000 */
[----:B------:R-:W-:Y:S01]  /*3940*/  PRMT R10, R18, 0x4210, R71 ;  /* 0x00004210120a7816 */ /* 0x000fe20000000047 */
[----:B------:R-:W-:Y:S01]  /*3950*/  IMAD R19, R28, 0x2, R17 ;  /* 0x000000021c137824 */ /* 0x000fe200078e0211 */
[----:B------:R-:W-:Y:S01]  /*3960*/  PRMT R11, R16, 0x5210, R71 ;  /* 0x00005210100b7816 */ /* 0x000fe20000000047 */
[C---:B------:R-:W-:Y:S01]  /*3970*/  FMUL R14, R13.reuse, R14 ;  /* 0x0000000e0d0e7220 */ /* 0x040fe20000400000 */
[----:B------:R-:W-:Y:S01]  /*3980*/  ISETP.GE.U32.AND P0, PT, R4, 0x7f800000, PT ;  /* 0x7f8000000400780c */ /* 0x000fe20003f06070 */
[----:B------:R-:W-:Y:S01]  /*3990*/  IMAD R23, R28, 0x2, R19 ;  /* 0x000000021c177824 */ /* 0x000fe200078e0213 */
[----:B------:R-:W-:Y:S01]  /*39a0*/  FSETP.NEU.AND P1, PT, R4, RZ, PT ;  /* 0x000000ff0400720b */ /* 0x000fe20003f2d000 */
[----:B------:R0:W-:Y:S01]  /*39b0*/  STSM.16.M88.4 [R5], R8 ;  /* 0x0000000805007844 */ /* 0x0001e20000000200 */
[----:B------:R-:W-:Y:S01]  /*39c0*/  FFMA.FTZ R13, R13, 1.4426950216293334961, R14 ;  /* 0x3fb8aa3b0d0d7823 */ /* 0x000fe2000001000e */
[----:B------:R-:W-:Y:S01]  /*39d0*/  IMAD R25, R28, 0x2, R23 ;  /* 0x000000021c197824 */ /* 0x000fe200078e0217 */
[----:B------:R-:W-:Y:S02]  /*39e0*/  BAR.SYNC.DEFER_BLOCKING 0x0 ;  /* 0x0000000000007b1d */ /* 0x000fe40000010000 */
[----:B------:R-:W-:Y:S01]  /*39f0*/  FADD R34, R6, R13 ;  /* 0x0000000d06227221 */ /* 0x000fe20000000000 */
[----:B------:R-:W-:Y:S01]  /*3a00*/  IMAD R27, R28, 0x2, R25 ;  /* 0x000000021c1b7824 */ /* 0x000fe200078e0219 */
[----:B------:R-:W-:-:S03]  /*3a10*/  ISETP.GE.U32.AND P2, PT, R3, 0x7f800000, PT ;  /* 0x7f8000000300780c */ /* 0x000fc60003f46070 */
[----:B------:R-:W-:Y:S02]  /*3a20*/  @P0 IMAD.MOV.U32 R7, RZ, RZ, 0x7f800000 ;  /* 0x7f800000ff070424 */ /* 0x000fe400078e00ff */
[----:B------:R-:W-:Y:S02]  /*3a30*/  IMAD R29, R28, 0x2, R27 ;  /* 0x000000021c1d7824 */ /* 0x000fe400078e021b */
[----:B------:R-:W-:Y:S01]  /*3a40*/  @P0 FFMA.FTZ R21, R4, R7, +INF ;  /* 0x7f80000004150423 */ /* 0x000fe20000010007 */
[----:B------:R-:W-:Y:S01]  /*3a50*/  IMAD.SHL.U32 R4, R20, 0x10, RZ ;  /* 0x0000001014047824 */ /* 0x000fe200078e00ff */
[----:B------:R-:W-:Y:S01]  /*3a60*/  FSETP.NEU.AND P0, PT, R3, RZ, PT ;  /* 0x000000ff0300720b */ /* 0x000fe20003f0d000 */
[----:B------:R-:W-:Y:S02]  /*3a70*/  IMAD R31, R28, 0x2, R29 ;  /* 0x000000021c1f7824 */ /* 0x000fe400078e021d */
[----:B0-----:R-:W-:Y:S01]  /*3a80*/  IMAD R9, R0, UR5, RZ ;  /* 0x0000000500097c24 */ /* 0x001fe2000f8e02ff */
[----:B------:R-:W-:Y:S01]  /*3a90*/  LOP3.LUT R4, R4, 0xff0, RZ, 0xc0, !PT ;  /* 0x00000ff004047812 */ /* 0x000fe200078ec0ff */
[C---:B------:R-:W-:Y:S01]  /*3aa0*/  IMAD R33, R28.reuse, 0x2, R31 ;  /* 0x000000021c217824 */ /* 0x040fe200078e021f */
[----:B------:R-:W-:Y:S01]  /*3ab0*/  USHF.R.S32.HI UR5, URZ, 0x1f, UR4 ;  /* 0x0000001f3f057899 */ /* 0x000fe20008011404 */
[----:B------:R-:W-:Y:S01]  /*3ac0*/  @P2 IMAD.MOV.U32 R10, RZ, RZ, 0x7f800000 ;  /* 0x7f800000ff0a2424 */ /* 0x000fe200078e00ff */
[----:B-1----:R-:W-:Y:S01]  /*3ad0*/  IADD3 R44, P3, P4, R9, UR4, R46 ;  /* 0x00000004092c7c10 */ /* 0x002fe2000fc7e02e */
[C---:B------:R-:W-:Y:S01]  /*3ae0*/  IMAD R36, R28.reuse, 0x2, R33 ;  /* 0x000000021c247824 */ /* 0x040fe200078e0221 */
[----:B------:R-:W-:Y:S01]  /*3af0*/  SHF.R.S32.HI R8, RZ, 0x1f, R9 ;  /* 0x0000001fff087819 */ /* 0x000fe20000011409 */
[----:B------:R-:W-:Y:S01]  /*3b00*/  @P2 FFMA.FTZ R34, R3, R10, +INF ;  /* 0x7f80000003222423 */ /* 0x000fe2000001000a */
[----:B------:R-:W0:Y:S01]  /*3b10*/  LDS.128 R4, [R4+UR7] ;  /* 0x0000000704047984 */ /* 0x000e220008000c00 */
[----:B------:R-:W-:Y:S01]  /*3b20*/  IMAD R39, R28, 0x2, R36 ;  /* 0x000000021c277824 */ /* 0x000fe200078e0224 */
[----:B------:R-:W-:Y:S01]  /*3b30*/  IADD3.X R48, R8, UR5, R47, P3, P4 ;  /* 0x0000000508307c10 */ /* 0x000fe20009fe842f */
[----:B------:R-:W-:Y:S01]  /*3b40*/  ULDC UR4, c[0x0][0x27c] ;  /* 0x00009f0000047ab9 */ /* 0x000fe20000000800 */
[-C--:B------:R-:W-:Y:S01]  /*3b50*/  IADD3 R8, P4, R15, R44.reuse, RZ ;  /* 0x0000002c0f087210 */ /* 0x080fe20007f9e0ff */
[C---:B------:R-:W-:Y:S01]  /*3b60*/  IMAD R41, R28.reuse, 0x2, R39 ;  /* 0x000000021c297824 */ /* 0x040fe200078e0227 */
[-C--:B------:R-:W-:Y:S01]  /*3b70*/  IADD3 R10, P6, R17, R44.reuse, RZ ;  /* 0x0000002c110a7210 */ /* 0x080fe20007fde0ff */
[----:B------:R-:W-:Y:S01]  /*3b80*/  UIMAD UR4, UR16, UR4, URZ ;  /* 0x00000004100472a4 */ /* 0x000fe2000f8e023f */
[-C--:B------:R-:W-:Y:S01]  /*3b90*/  IADD3 R12, P2, R19, R44.reuse, RZ ;  /* 0x0000002c130c7210 */ /* 0x080fe20007f5e0ff */
[C---:B------:R-:W-:Y:S01]  /*3ba0*/  IMAD R43, R28.reuse, 0x2, R41 ;  /* 0x000000021c2b7824 */ /* 0x040fe200078e0229 */
[----:B------:R-:W-:Y:S01]  /*3bb0*/  IADD3 R14, P3, R23, R44, RZ ;  /* 0x0000002c170e7210 */ /* 0x000fe20007f7e0ff */
[----:B------:R-:W-:Y:S01]  /*3bc0*/  USHF.L.U32 UR5, UR4, 0x2, URZ ;  /* 0x0000000204057899 */ /* 0x000fe2000800063f */
[-C--:B------:R-:W-:Y:S01]  /*3bd0*/  LEA.HI.X.SX32 R9, R15, R48.reuse, 0x1, P4 ;  /* 0x000000300f097211 */ /* 0x080fe200020f0eff */
[----:B------:R-:W-:Y:S01]  /*3be0*/  IMAD R45, R28, 0x2, R43 ;  /* 0x000000021c2d7824 */ /* 0x000fe200078e022b */
[----:B------:R-:W-:-:S02]  /*3bf0*/  LEA.HI.X.SX32 R11, R17, R48, 0x1, P6 ;  /* 0x00000030110b7211 */ /* 0x000fc400030f0eff */
[----:B------:R-:W-:Y:S01]  /*3c00*/  LEA.HI.X.SX32 R13, R19, R48, 0x1, P2 ;  /* 0x00000030130d7211 */ /* 0x000fe200010f0eff */
[C---:B------:R-:W-:Y:S01]  /*3c10*/  IMAD R46, R28.reuse, 0x2, R45 ;  /* 0x000000021c2e7824 */ /* 0x040fe200078e022d */
[-C--:B------:R-:W-:Y:S02]  /*3c20*/  IADD3 R16, P4, R25, R44.reuse, RZ ;  /* 0x0000002c19107210 */ /* 0x080fe40007f9e0ff */
[-C--:B------:R-:W-:Y:S01]  /*3c30*/  IADD3 R18, P6, R27, R44.reuse, RZ ;  /* 0x0000002c1b127210 */ /* 0x080fe20007fde0ff */
[----:B------:R-:W-:Y:S01]  /*3c40*/  IMAD R3, R28, 0x2, R46 ;  /* 0x000000021c037824 */ /* 0x000fe200078e022e */
[----:B------:R-:W-:Y:S02]  /*3c50*/  IADD3 R22, P2, R29, R44, RZ ;  /* 0x0000002c1d167210 */ /* 0x000fe40007f5e0ff */
[----:B------:R-:W-:Y:S02]  /*3c60*/  LEA.HI.X.SX32 R15, R23, R48, 0x1, P3 ;  /* 0x00000030170f7211 */ /* 0x000fe400018f0eff */
[----:B------:R-:W-:-:S02]  /*3c70*/  IADD3 R24, P3, R31, R44, RZ ;  /* 0x0000002c1f187210 */ /* 0x000fc40007f7e0ff */
[-C--:B------:R-:W-:Y:S02]  /*3c80*/  LEA.HI.X.SX32 R17, R25, R48.reuse, 0x1, P4 ;  /* 0x0000003019117211 */ /* 0x080fe400020f0eff */
[-C--:B------:R-:W-:Y:S02]  /*3c90*/  LEA.HI.X.SX32 R19, R27, R48.reuse, 0x1, P6 ;  /* 0x000000301b137211 */ /* 0x080fe400030f0eff */
[----:B------:R-:W-:Y:S02]  /*3ca0*/  LEA.HI.X.SX32 R23, R29, R48, 0x1, P2 ;  /* 0x000000301d177211 */ /* 0x000fe400010f0eff */
[-C--:B------:R-:W-:Y:S02]  /*3cb0*/  IADD3 R26, P4, R33, R44.reuse, RZ ;  /* 0x0000002c211a7210 */ /* 0x080fe40007f9e0ff */
[-C--:B------:R-:W-:Y:S02]  /*3cc0*/  IADD3 R28, P6, R36, R44.reuse, RZ ;  /* 0x0000002c241c7210 */ /* 0x080fe40007fde0ff */
[----:B------:R-:W-:-:S02]  /*3cd0*/  IADD3 R30, P2, R39, R44, RZ ;  /* 0x0000002c271e7210 */ /* 0x000fc40007f5e0ff */
[----:B------:R-:W-:Y:S02]  /*3ce0*/  LEA.HI.X.SX32 R25, R31, R48, 0x1, P3 ;  /* 0x000000301f197211 */ /* 0x000fe400018f0eff */
[----:B------:R-:W-:Y:S02]  /*3cf0*/  IADD3 R32, P3, R41, R44, RZ ;  /* 0x0000002c29207210 */ /* 0x000fe40007f7e0ff */
[-C--:B------:R-:W-:Y:S02]  /*3d00*/  LEA.HI.X.SX32 R27, R33, R48.reuse, 0x1, P4 ;  /* 0x00000030211b7211 */ /* 0x080fe400020f0eff */
[-C--:B------:R-:W-:Y:S02]  /*3d10*/  LEA.HI.X.SX32 R29, R36, R48.reuse, 0x1, P6 ;  /* 0x00000030241d7211 */ /* 0x080fe400030f0eff */
[----:B------:R-:W-:Y:S02]  /*3d20*/  LEA.HI.X.SX32 R31, R39, R48, 0x1, P2 ;  /* 0x00000030271f7211 */ /* 0x000fe400010f0eff */
[----:B------:R-:W-:-:S02]  /*3d30*/  IADD3 R38, P4, R43, R44, RZ ;  /* 0x0000002c2b267210 */ /* 0x000fc40007f9e0ff */
[-C--:B------:R-:W-:Y:S02]  /*3d40*/  IADD3 R40, P6, R45, R44.reuse, RZ ;  /* 0x0000002c2d287210 */ /* 0x080fe40007fde0ff */
[----:B------:R-:W-:Y:S02]  /*3d50*/  IADD3 R42, P2, R46, R44, RZ ;  /* 0x0000002c2e2a7210 */ /* 0x000fe40007f5e0ff */
[----:B------:R-:W-:Y:S02]  /*3d60*/  LEA.HI.X.SX32 R33, R41, R48, 0x1, P3 ;  /* 0x0000003029217211 */ /* 0x000fe400018f0eff */
[----:B------:R-:W-:Y:S02]  /*3d70*/  IADD3 R44, P3, R3, R44, RZ ;  /* 0x0000002c032c7210 */ /* 0x000fe40007f7e0ff */
[----:B------:R-:W-:Y:S02]  /*3d80*/  LEA.HI.X.SX32 R41, R45, R48, 0x1, P6 ;  /* 0x000000302d297211 */ /* 0x000fe400030f0eff */
[----:B0-----:R-:W-:-:S02]  /*3d90*/  PRMT R71, R4, 0x7770, RZ ;  /* 0x0000777004477816 */ /* 0x001fc400000000ff */
[----:B------:R-:W-:Y:S02]  /*3da0*/  LEA.HI.X.SX32 R45, R3, R48, 0x1, P3 ;  /* 0x00000030032d7211 */ /* 0x000fe400018f0eff */
[----:B------:R-:W-:Y:S01]  /*3db0*/  PRMT R69, R5, 0x7770, RZ ;  /* 0x0000777005457816 */ /* 0x000fe200000000ff */
[----:B------:R0:W-:Y:S01]  /*3dc0*/  STG.E.U8 desc[UR20][R8.64], R71 ;  /* 0x0000004708007986 */ /* 0x0001e2000c101114 */
[----:B------:R-:W-:Y:S02]  /*3dd0*/  PRMT R67, R6, 0x7770, RZ ;  /* 0x0000777006437816 */ /* 0x000fe400000000ff */
[C---:B------:R-:W-:Y:S01]  /*3de0*/  PRMT R3, R7.reuse, 0x7773, RZ ;  /* 0x0000777307037816 */ /* 0x040fe200000000ff */
[----:B------:R-:W-:Y:S01]  /*3df0*/  STG.E.U8 desc[UR20][R10.64], R69 ;  /* 0x000000450a007986 */ /* 0x000fe2000c101114 */
[C---:B------:R-:W-:Y:S02]  /*3e00*/  PRMT R53, R7.reuse, 0x7772, RZ ;  /* 0x0000777207357816 */ /* 0x040fe400000000ff */
[C---:B------:R-:W-:Y:S01]  /*3e10*/  PRMT R59, R7.reuse, 0x7771, RZ ;  /* 0x00007771073b7816 */ /* 0x040fe200000000ff */
[----:B------:R-:W-:Y:S01]  /*3e20*/  STG.E.U8 desc[UR20][R12.64], R67 ;  /* 0x000000430c007986 */ /* 0x000fe2000c101114 */
[----:B------:R-:W-:-:S02]  /*3e30*/  PRMT R7, R7, 0x7770, RZ ;  /* 0x0000777007077816 */ /* 0x000fc400000000ff */
[----:B------:R-:W-:Y:S01]  /*3e40*/  PRMT R65, R4, 0x7771, RZ ;  /* 0x0000777104417816 */ /* 0x000fe200000000ff */
[----:B0-----:R-:W-:Y:S01]  /*3e50*/  IMAD.SHL.U32 R8, R20, 0x2, RZ ;  /* 0x0000000214087824 */ /* 0x001fe200078e00ff */
[C---:B------:R-:W-:Y:S01]  /*3e60*/  PRMT R63, R5.reuse, 0x7771, RZ ;  /* 0x00007771053f7816 */ /* 0x040fe200000000ff */
[----:B------:R0:W-:Y:S01]  /*3e70*/  STG.E.U8 desc[UR20][R14.64], R7 ;  /* 0x000000070e007986 */ /* 0x0001e2000c101114 */
[----:B------:R-:W-:Y:S02]  /*3e80*/  PRMT R61, R6, 0x7771, RZ ;  /* 0x00007771063d7816 */ /* 0x000fe400000000ff */
[----:B------:R-:W-:Y:S01]  /*3e90*/  PRMT R57, R4, 0x7772, RZ ;  /* 0x0000777204397816 */ /* 0x000fe200000000ff */
[----:B------:R-:W-:Y:S01]  /*3ea0*/  STG.E.U8 desc[UR20][R16.64], R65 ;  /* 0x0000004110007986 */ /* 0x000fe2000c101114 */
[C---:B------:R-:W-:Y:S02]  /*3eb0*/  PRMT R49, R5.reuse, 0x7773, RZ ;  /* 0x0000777305317816 */ /* 0x040fe400000000ff */
[----:B------:R-:W-:Y:S01]  /*3ec0*/  PRMT R55, R5, 0x7772, RZ ;  /* 0x0000777205377816 */ /* 0x000fe200000000ff */
[----:B------:R-:W-:Y:S01]  /*3ed0*/  STG.E.U8 desc[UR20][R18.64], R63 ;  /* 0x0000003f12007986 */ /* 0x000fe2000c101114 */
[----:B------:R-:W-:-:S02]  /*3ee0*/  PRMT R5, R6, 0x7772, RZ ;  /* 0x0000777206057816 */ /* 0x000fc400000000ff */
[-C--:B------:R-:W-:Y:S01]  /*3ef0*/  LEA.HI.X.SX32 R39, R43, R48.reuse, 0x1, P4 ;  /* 0x000000302b277211 */ /* 0x080fe200020f0eff */
[----:B------:R-:W-:Y:S01]  /*3f00*/  STG.E.U8 desc[UR20][R22.64], R61 ;  /* 0x0000003d16007986 */ /* 0x000fe2000c101114 */
[----:B------:R-:W-:Y:S01]  /*3f10*/  PRMT R51, R4, 0x7773, RZ ;  /* 0x0000777304337816 */ /* 0x000fe200000000ff */
[----:B0-----:R-:W-:Y:S01]  /*3f20*/  IMAD.SHL.U32 R7, R0, 0x4, RZ ;  /* 0x0000000400077824 */ /* 0x001fe200078e00ff */
[----:B------:R-:W-:Y:S01]  /*3f30*/  LEA.HI.X.SX32 R43, R46, R48, 0x1, P2 ;  /* 0x000000302e2b7211 */ /* 0x000fe200010f0eff */
[----:B------:R-:W-:Y:S01]  /*3f40*/  STG.E.U8 desc[UR20][R24.64], R59 ;  /* 0x0000003b18007986 */ /* 0x000fe2000c101114 */
[----:B------:R-:W-:Y:S01]  /*3f50*/  PRMT R47, R6, 0x7773, RZ ;  /* 0x00007773062f7816 */ /* 0x000fe200000000ff */
[----:B------:R-:W-:Y:S01]  /*3f60*/  IMAD.HI R0, R0, 0x4, RZ ;  /* 0x0000000400007827 */ /* 0x000fe200078e02ff */
[----:B------:R-:W-:Y:S01]  /*3f70*/  FSEL R6, R21, -INF , P1 ;  /* 0xff80000015067808 */ /* 0x000fe20000800000 */
[----:B------:R-:W-:Y:S01]  /*3f80*/  STG.E.U8 desc[UR20][R26.64], R57 ;  /* 0x000000391a007986 */ /* 0x000fe2000c101114 */
[----:B------:R-:W-:-:S02]  /*3f90*/  FSEL R34, R34, -INF , P0 ;  /* 0xff80000022227808 */ /* 0x000fc40000000000 */
[----:B--2---:R-:W-:Y:S01]  /*3fa0*/  IADD3 R4, P0, P1, R7, UR5, R72 ;  /* 0x0000000507047c10 */ /* 0x004fe2000f91e048 */
[----:B------:R-:W-:Y:S01]  /*3fb0*/  STG.E.U8 desc[UR20][R28.64], R55 ;  /* 0x000000371c007986 */ /* 0x000fe2000c101114 */
[----:B------:R-:W-:Y:S01]  /*3fc0*/  FFMA R6, R6, 0.69314718246459960938, R35 ;  /* 0x3f31721806067823 */ /* 0x000fe20000000023 */
[----:B------:R-:W-:Y:S01]  /*3fd0*/  FFMA R7, R34, 0.69314718246459960938, R37 ;  /* 0x3f31721822077823 */ /* 0x000fe20000000025 */
[----:B------:R-:W-:Y:S01]  /*3fe0*/  LOP3.LUT R8, R8, 0x1f8, RZ, 0xc0, !PT ;  /* 0x000001f808087812 */ /* 0x000fe200078ec0ff */
[----:B------:R0:W-:Y:S01]  /*3ff0*/  STG.E.U8 desc[UR20][R30.64], R5 ;  /* 0x000000051e007986 */ /* 0x0001e2000c101114 */
[----:B------:R-:W-:-:S03]  /*4000*/  UIMAD.WIDE UR4, UR4, 0x4, URZ ;  /* 0x00000004040478a5 */ /* 0x000fc6000f8e023f */
[----:B------:R1:W-:Y:S04]  /*4010*/  STG.E.U8 desc[UR20][R32.64], R53 ;  /* 0x0000003520007986 */ /* 0x0003e8000c101114 */
[----:B------:R1:W-:Y:S04]  /*4020*/  STG.E.U8 desc[UR20][R38.64], R51 ;  /* 0x0000003326007986 */ /* 0x0003e8000c101114 */
[----:B------:R1:W-:Y:S01]  /*4030*/  STG.E.U8 desc[UR20][R40.64], R49 ;  /* 0x0000003128007986 */ /* 0x0003e2000c101114 */
[----:B0-----:R-:W-:-:S03]  /*4040*/  IADD3.X R5, R0, UR5, R73, P0, P1 ;  /* 0x0000000500057c10 */ /* 0x001fc600087e2449 */
[----:B------:R1:W-:Y:S04]  /*4050*/  STG.E.U8 desc[UR20][R42.64], R47 ;  /* 0x0000002f2a007986 */ /* 0x0003e8000c101114 */
[----:B------:R1:W-:Y:S01]  /*4060*/  STG.E.U8 desc[UR20][R44.64], R3 ;  /* 0x000000032c007986 */ /* 0x0003e2000c101114 */
[----:B------:R-:W-:Y:S06]  /*4070*/  BAR.SYNC.DEFER_BLOCKING 0x0 ;  /* 0x0000000000007b1d */ /* 0x000fec0000010000 */
[----:B------:R1:W-:Y:S02]  /*4080*/  STS.64 [R8+UR7], R6 ;  /* 0x0000000608007988 */ /* 0x0003e40008000a07 */
[----:B------:R-:W-:Y:S06]  /*4090*/  BAR.SYNC.DEFER_BLOCKING 0x0 ;  /* 0x0000000000007b1d */ /* 0x000fec0000010000 */
[----:B------:R-:W-:Y:S05]  /*40a0*/  @P5 EXIT ;  /* 0x000000000000594d */ /* 0x000fea0003800000 */
[----:B-1----:R-:W0:Y:S04]  /*40b0*/  LDS R3, [R2] ;  /* 0x0000000002037984 */ /* 0x002e280000000800 */
[----:B0-----:R-:W-:Y:S01]  /*40c0*/  STG.E desc[UR20][R4.64], R3 ;  /* 0x0000000304007986 */ /* 0x001fe2000c101914 */
[----:B------:R-:W-:Y:S05]  /*40d0*/  EXIT ;  /* 0x000000000000794d */ /* 0x000fea0003800000 */
.L_x_2:
[----:B------:R-:W-:-:S00]  /*40e0*/  BRA `(.L_x_2) ;  /* 0xfffffffc00fc7947 */ /* 0x000fc0000383ffff */
[----:B------:R-:W-:-:S00]  /*40f0*/  NOP ;  /* 0x0000000000007918 */ /* 0x000fc00000000000 */
        /* <DEDUP_REMOVED lines=8> */
.L_x_3:


//--------------------- .nv.global.init           --------------------------
	.section	.nv.global.init,"aw",@progbits
.nv.global.init:
	.type		_$_str,@object
	.size		_$_str,(.L_0 - _$_str)
_$_str:
        /*0000*/ 	.byte	0x5f, 0x5f, 0x43, 0x55, 0x44, 0x41, 0x5f, 0x46, 0x54, 0x5a, 0x00
.L_0:


//--------------------- .nv.shared.attn_fwd       --------------------------
	.section	.nv.shared.attn_fwd,"aw",@nobits
	.sectionflags	@""
	.align	16
	.zero		1024


//--------------------- .nv.shared.reserved.0     --------------------------
	.section	.nv.shared.reserved.0,"aw",@nobits
	.weak		__nv_reservedSMEM_offset_0_alias
	.size		__nv_reservedSMEM_offset_0_alias, 0, 0
	.other		__nv_reservedSMEM_offset_0_alias,@"STO_CUDA_RESERVED_SHARED STV_DEFAULT"
__nv_reservedSMEM_offset_0_alias:
	.zero		0


//--------------------- .nv.constant0.attn_fwd    --------------------------
	.section	.nv.constant0.attn_fwd,"a",@progbits
	.sectionflags	@""
	.align	4
.nv.constant0.attn_fwd:
	.zero		664


//--------------------- SYMBOLS --------------------------

	.type		.nv.reservedSmem.offset0,@object
	.size		.nv.reservedSmem.offset0,0x4
